// auto-generated by cutlass_sweep.gemm — config: {"arch": "sm_90", "cluster_m": 2, "cluster_n": 1, "dtype": "e4m3", "dtype_b": "e4m3", "layout": "nt", "stages": 0, "tile_k": 64, "tile_m": 64, "tile_n": 128}
#include "cutlass/cutlass.h"
#include "cutlass/gemm/collective/collective_builder.hpp"
#include "cutlass/gemm/device/gemm_universal_adapter.h"
#include "cutlass/gemm/kernel/gemm_universal.hpp"
#include "cutlass/epilogue/collective/collective_builder.hpp"

using ElemA = cutlass::float_e4m3_t;
using ElemB = cutlass::float_e4m3_t;
using ElemCD = cutlass::float_e4m3_t;
using Acc  = float;
using TileShape    = cute::Shape<cute::_64, cute::_128, cute::_64>;
using ClusterShape = cute::Shape<cute::_2, cute::_1, cute::_1>;

using CollectiveEpilogue = typename cutlass::epilogue::collective::CollectiveBuilder<
    cutlass::arch::Sm90, cutlass::arch::OpClassTensorOp,
    TileShape, ClusterShape,
    cutlass::epilogue::collective::EpilogueTileAuto,
    Acc, Acc,
    ElemCD, cutlass::layout::RowMajor, 128 / cutlass::sizeof_bits<ElemCD>::value,
    ElemCD, cutlass::layout::RowMajor, 128 / cutlass::sizeof_bits<ElemCD>::value,
    cutlass::epilogue::collective::EpilogueScheduleAuto
  >::CollectiveOp;

using CollectiveMainloop = typename cutlass::gemm::collective::CollectiveBuilder<
    cutlass::arch::Sm90, cutlass::arch::OpClassTensorOp,
    ElemA, cutlass::layout::RowMajor, 128 / cutlass::sizeof_bits<ElemA>::value,
    ElemB, cutlass::layout::ColumnMajor, 128 / cutlass::sizeof_bits<ElemB>::value,
    Acc,
    TileShape, ClusterShape,
    cutlass::gemm::collective::StageCountAutoCarveout<static_cast<int>(sizeof(typename CollectiveEpilogue::SharedStorage))>,
    cutlass::gemm::collective::KernelScheduleAuto
  >::CollectiveOp;

using GemmKernel = cutlass::gemm::kernel::GemmUniversal<
    cute::Shape<int,int,int,int>,
    CollectiveMainloop,
    CollectiveEpilogue
>;
using Gemm = cutlass::gemm::device::GemmUniversalAdapter<GemmKernel>;

// Force the device kernel symbol into the cubin without needing a host main.
auto* _anchor = &cutlass::device_kernel<GemmKernel>;


// ===== COMPILED SASS (sm_90a) =====

	.target	sm_90a

	.elftype	@"ET_EXEC"


//--------------------- .note.nv.tkinfo           --------------------------
	.section	.note.nv.tkinfo,"",@"SHT_NOTE"
	.sectionflags	@"SHF_NOTE_NV_TKINFO"
	.tkinfo
        /*0018*/ 	.word	0x00000002
        /*0030*/ 	.string	""
        /*0030*/ 	.string	"ptxas"
        /*0030*/ 	.string	"Cuda compilation tools, release 13.0, V13.0.88"
        /*0030*/ 	.string	"Build cuda_13.0.r13.0/compiler.36424714_0"
        /*0030*/ 	.string	"-arch sm_90a -m 64 "



//--------------------- .note.nv.cuinfo           --------------------------
	.section	.note.nv.cuinfo,"",@"SHT_NOTE"
	.sectionflags	@"SHF_NOTE_NV_CUINFO"
        /*0018*/ 	.short	0x0002
        /*001a*/ 	.short	0x005a
        /*001c*/ 	.short	0x0082
	.zero		2


//--------------------- .nv.info                  --------------------------
	.section	.nv.info,"",@"SHT_CUDA_INFO"
	.align	4


	//----- nvinfo : EIATTR_REGCOUNT
	.align		4
        /*0000*/ 	.byte	0x04, 0x2f
        /*0002*/ 	.short	(.L_12 - .L_11)
	.align		4
.L_11:
        /*0004*/ 	.word	index@(_ZN7cutlass13device_kernelINS_4gemm6kernel13GemmUniversalIN4cute5tupleIJiiiiEEENS1_10collective13CollectiveMmaINS1_37MainloopSm90TmaGmmaWarpSpecializedFP8ILi18ENS5_IJNS4_1CILi2EEENSA_ILi1EEESC_EEENS1_32KernelTmaWarpSpecializedPingpongEEENS5_IJNSA_ILi64EEENSA_ILi128EEESG_EEENS_12float_e4m3_tENS5_IJlSC_lEEESJ_SK_NS4_8TiledMMAINS4_8MMA_AtomIJNS4_4SM904GMMA31MMA_64x128x32_F32E4M3E4M3_SS_TNILNSO_7ScaleInE1ELSQ_1EEEEEENS4_6LayoutINS5_IJSC_SC_SC_EEENS5_IJNSA_ILi0EEESV_SV_EEEEENS5_IJNS4_10UnderscoreESY_SY_EEEEENS4_13SM90_TMA_LOADENS4_14ComposedLayoutINS4_7SwizzleILi2ELi4ELi3EEENS4_18smem_ptr_flag_bitsILi8EEENST_INS5_IJNSA_ILi8EEESG_EEENS5_IJSG_SC_EEEEEEEvNS4_8identityENS4_23SM90_TMA_LOAD_MULTICASTES1B_vS1C_EENS_8epilogue10collective6detail29Sm90TmaWarpSpecializedAdapterINS1G_15DefaultEpilogueISJ_SK_SK_NS1F_6thread17LinearCombinationISJ_Li1EffLNS1K_9ScaleType4KindE0ELNS_15FloatRoundStyleE2ESJ_EENS1_15EpilogueDefaultEEEEEvvEEEEvNT_6ParamsE)
        /*0008*/ 	.word	0x000000a8


	//----- nvinfo : EIATTR_FRAME_SIZE
	.align		4
.L_12:
        /*000c*/ 	.byte	0x04, 0x11
        /*000e*/ 	.short	(.L_14 - .L_13)
	.align		4
.L_13:
        /*0010*/ 	.word	index@(_ZN7cutlass13device_kernelINS_4gemm6kernel13GemmUniversalIN4cute5tupleIJiiiiEEENS1_10collective13CollectiveMmaINS1_37MainloopSm90TmaGmmaWarpSpecializedFP8ILi18ENS5_IJNS4_1CILi2EEENSA_ILi1EEESC_EEENS1_32KernelTmaWarpSpecializedPingpongEEENS5_IJNSA_ILi64EEENSA_ILi128EEESG_EEENS_12float_e4m3_tENS5_IJlSC_lEEESJ_SK_NS4_8TiledMMAINS4_8MMA_AtomIJNS4_4SM904GMMA31MMA_64x128x32_F32E4M3E4M3_SS_TNILNSO_7ScaleInE1ELSQ_1EEEEEENS4_6LayoutINS5_IJSC_SC_SC_EEENS5_IJNSA_ILi0EEESV_SV_EEEEENS5_IJNS4_10UnderscoreESY_SY_EEEEENS4_13SM90_TMA_LOADENS4_14ComposedLayoutINS4_7SwizzleILi2ELi4ELi3EEENS4_18smem_ptr_flag_bitsILi8EEENST_INS5_IJNSA_ILi8EEESG_EEENS5_IJSG_SC_EEEEEEEvNS4_8identityENS4_23SM90_TMA_LOAD_MULTICASTES1B_vS1C_EENS_8epilogue10collective6detail29Sm90TmaWarpSpecializedAdapterINS1G_15DefaultEpilogueISJ_SK_SK_NS1F_6thread17LinearCombinationISJ_Li1EffLNS1K_9ScaleType4KindE0ELNS_15FloatRoundStyleE2ESJ_EENS1_15EpilogueDefaultEEEEEvvEEEEvNT_6ParamsE)
        /*0014*/ 	.word	0x00000000


	//----- nvinfo : EIATTR_MIN_STACK_SIZE
	.align		4
.L_14:
        /*0018*/ 	.byte	0x04, 0x12
        /*001a*/ 	.short	(.L_16 - .L_15)
	.align		4
.L_15:
        /*001c*/ 	.word	index@(_ZN7cutlass13device_kernelINS_4gemm6kernel13GemmUniversalIN4cute5tupleIJiiiiEEENS1_10collective13CollectiveMmaINS1_37MainloopSm90TmaGmmaWarpSpecializedFP8ILi18ENS5_IJNS4_1CILi2EEENSA_ILi1EEESC_EEENS1_32KernelTmaWarpSpecializedPingpongEEENS5_IJNSA_ILi64EEENSA_ILi128EEESG_EEENS_12float_e4m3_tENS5_IJlSC_lEEESJ_SK_NS4_8TiledMMAINS4_8MMA_AtomIJNS4_4SM904GMMA31MMA_64x128x32_F32E4M3E4M3_SS_TNILNSO_7ScaleInE1ELSQ_1EEEEEENS4_6LayoutINS5_IJSC_SC_SC_EEENS5_IJNSA_ILi0EEESV_SV_EEEEENS5_IJNS4_10UnderscoreESY_SY_EEEEENS4_13SM90_TMA_LOADENS4_14ComposedLayoutINS4_7SwizzleILi2ELi4ELi3EEENS4_18smem_ptr_flag_bitsILi8EEENST_INS5_IJNSA_ILi8EEESG_EEENS5_IJSG_SC_EEEEEEEvNS4_8identityENS4_23SM90_TMA_LOAD_MULTICASTES1B_vS1C_EENS_8epilogue10collective6detail29Sm90TmaWarpSpecializedAdapterINS1G_15DefaultEpilogueISJ_SK_SK_NS1F_6thread17LinearCombinationISJ_Li1EffLNS1K_9ScaleType4KindE0ELNS_15FloatRoundStyleE2ESJ_EENS1_15EpilogueDefaultEEEEEvvEEEEvNT_6ParamsE)
        /*0020*/ 	.word	0x00000000
.L_16:


//--------------------- .nv.compat                --------------------------
	.section	.nv.compat,"",@"SHT_CUDA_COMPAT_INFO"
	.align	4
        /*0000*/ 	.byte	0x02, 0x09, 0x01, 0x00, 0x02, 0x02, 0x04, 0x00, 0x02, 0x05, 0x05, 0x00, 0x03, 0x07, 0x01, 0x01
        /*0010*/ 	.byte	0x02, 0x03, 0x01, 0x00, 0x02, 0x06, 0x01, 0x00, 0x04, 0x0b, 0x08, 0x00, 0x00, 0x00, 0x00, 0x00
        /*0020*/ 	.byte	0x00, 0x00, 0x00, 0x00


//--------------------- .nv.info._ZN7cutlass13device_kernelINS_4gemm6kernel13GemmUniversalIN4cute5tupleIJiiiiEEENS1_10collective13CollectiveMmaINS1_37MainloopSm90TmaGmmaWarpSpecializedFP8ILi18ENS5_IJNS4_1CILi2EEENSA_ILi1EEESC_EEENS1_32KernelTmaWarpSpecializedPingpongEEENS5_IJNSA_ILi64EEENSA_ILi128EEESG_EEENS_12float_e4m3_tENS5_IJlSC_lEEESJ_SK_NS4_8TiledMMAINS4_8MMA_AtomIJNS4_4SM904GMMA31MMA_64x128x32_F32E4M3E4M3_SS_TNILNSO_7ScaleInE1ELSQ_1EEEEEENS4_6LayoutINS5_IJSC_SC_SC_EEENS5_IJNSA_ILi0EEESV_SV_EEEEENS5_IJNS4_10UnderscoreESY_SY_EEEEENS4_13SM90_TMA_LOADENS4_14ComposedLayoutINS4_7SwizzleILi2ELi4ELi3EEENS4_18smem_ptr_flag_bitsILi8EEENST_INS5_IJNSA_ILi8EEESG_EEENS5_IJSG_SC_EEEEEEEvNS4_8identityENS4_23SM90_TMA_LOAD_MULTICASTES1B_vS1C_EENS_8epilogue10collective6detail29Sm90TmaWarpSpecializedAdapterINS1G_15DefaultEpilogueISJ_SK_SK_NS1F_6thread17LinearCombinationISJ_Li1EffLNS1K_9ScaleType4KindE0ELNS_15FloatRoundStyleE2ESJ_EENS1_15EpilogueDefaultEEEEEvvEEEEvNT_6ParamsE --------------------------
	.section	.nv.info._ZN7cutlass13device_kernelINS_4gemm6kernel13GemmUniversalIN4cute5tupleIJiiiiEEENS1_10collective13CollectiveMmaINS1_37MainloopSm90TmaGmmaWarpSpecializedFP8ILi18ENS5_IJNS4_1CILi2EEENSA_ILi1EEESC_EEENS1_32KernelTmaWarpSpecializedPingpongEEENS5_IJNSA_ILi64EEENSA_ILi128EEESG_EEENS_12float_e4m3_tENS5_IJlSC_lEEESJ_SK_NS4_8TiledMMAINS4_8MMA_AtomIJNS4_4SM904GMMA31MMA_64x128x32_F32E4M3E4M3_SS_TNILNSO_7ScaleInE1ELSQ_1EEEEEENS4_6LayoutINS5_IJSC_SC_SC_EEENS5_IJNSA_ILi0EEESV_SV_EEEEENS5_IJNS4_10UnderscoreESY_SY_EEEEENS4_13SM90_TMA_LOADENS4_14ComposedLayoutINS4_7SwizzleILi2ELi4ELi3EEENS4_18smem_ptr_flag_bitsILi8EEENST_INS5_IJNSA_ILi8EEESG_EEENS5_IJSG_SC_EEEEEEEvNS4_8identityENS4_23SM90_TMA_LOAD_MULTICASTES1B_vS1C_EENS_8epilogue10collective6detail29Sm90TmaWarpSpecializedAdapterINS1G_15DefaultEpilogueISJ_SK_SK_NS1F_6thread17LinearCombinationISJ_Li1EffLNS1K_9ScaleType4KindE0ELNS_15FloatRoundStyleE2ESJ_EENS1_15EpilogueDefaultEEEEEvvEEEEvNT_6ParamsE,"",@"SHT_CUDA_INFO"
	.sectionflags	@""
	.align	4


	//----- nvinfo : EIATTR_CUDA_API_VERSION
	.align		4
        /*0000*/ 	.byte	0x04, 0x37
        /*0002*/ 	.short	(.L_18 - .L_17)
.L_17:
        /*0004*/ 	.word	0x00000082


	//----- nvinfo : EIATTR_KPARAM_INFO
	.align		4
.L_18:
        /*0008*/ 	.byte	0x04, 0x17
        /*000a*/ 	.short	(.L_20 - .L_19)
.L_19:
        /*000c*/ 	.word	0x00000000
        /*0010*/ 	.short	0x0000
        /*0012*/ 	.short	0x0070
        /*0014*/ 	.byte	0x00, 0xf0, 0x01, 0x10


	//----- nvinfo : EIATTR_SPARSE_MMA_MASK
	.align		4
.L_20:
        /*0018*/ 	.byte	0x03, 0x50
        /*001a*/ 	.short	0x0000


	//----- nvinfo : EIATTR_MAXREG_COUNT
	.align		4
        /*001c*/ 	.byte	0x03, 0x1b
        /*001e*/ 	.short	0x00a8


	//----- nvinfo : EIATTR_NUM_BARRIERS
	.align		4
        /*0020*/ 	.byte	0x02, 0x4c
        /*0022*/ 	.byte	0x01
	.zero		1


	//----- nvinfo : EIATTR_MERCURY_ISA_VERSION
	.align		4
        /*0024*/ 	.byte	0x03, 0x5f
        /*0026*/ 	.short	0x0101


	//----- nvinfo : EIATTR_INT_WARP_WIDE_INSTR_OFFSETS
	.align		4
        /*0028*/ 	.byte	0x04, 0x31
        /*002a*/ 	.short	(.L_22 - .L_21)


	//   ....[0]....
.L_21:
        /*002c*/ 	.word	0x000006a0


	//   ....[1]....
        /*0030*/ 	.word	0x000006e0


	//   ....[2]....
        /*0034*/ 	.word	0x00000720


	//   ....[3]....
        /*0038*/ 	.word	0x000007c0


	//   ....[4]....
        /*003c*/ 	.word	0x000007e0


	//   ....[5]....
        /*0040*/ 	.word	0x00000840


	//   ....[6]....
        /*0044*/ 	.word	0x00000930


	//   ....[7]....
        /*0048*/ 	.word	0x00000980


	//   ....[8]....
        /*004c*/ 	.word	0x00003300


	//----- nvinfo : EIATTR_COOP_GROUP_MASK_REGIDS
	.align		4
.L_22:
        /*0050*/ 	.byte	0x04, 0x29
        /*0052*/ 	.short	(.L_24 - .L_23)


	//   ....[0]....
.L_23:
        /*0054*/ 	.word	0xffffffff


	//   ....[1]....
        /*0058*/ 	.word	0xffffffff


	//   ....[2]....
        /*005c*/ 	.word	0xffffffff


	//   ....[3]....
        /*0060*/ 	.word	0xffffffff


	//   ....[4]....
        /*0064*/ 	.word	0xffffffff


	//   ....[5]....
        /*0068*/ 	.word	0xffffffff


	//   ....[6]....
        /*006c*/ 	.word	0xffffffff


	//----- nvinfo : EIATTR_COOP_GROUP_INSTR_OFFSETS
	.align		4
.L_24:
        /*0070*/ 	.byte	0x04, 0x28
        /*0072*/ 	.short	(.L_26 - .L_25)


	//   ....[0]....
.L_25:
        /*0074*/ 	.word	0x00000060


	//   ....[1]....
        /*0078*/ 	.word	0x00000070


	//   ....[2]....
        /*007c*/ 	.word	0x00000130


	//   ....[3]....
        /*0080*/ 	.word	0x000004b0


	//   ....[4]....
        /*0084*/ 	.word	0x000004f0


	//   ....[5]....
        /*0088*/ 	.word	0x00000570


	//   ....[6]....
        /*008c*/ 	.word	0x00000b40


	//----- nvinfo : EIATTR_REG_RECONFIG
	.align		4
.L_26:
        /*0090*/ 	.byte	0x01, 0x54
	.zero		2


	//----- nvinfo : EIATTR_MBARRIER_INSTR_OFFSETS
	.align		4
        /*0094*/ 	.byte	0x04, 0x39
        /*0096*/ 	.short	(.L_28 - .L_27)


	//   ....[0]....
.L_27:
        /*0098*/ 	.word	0x00000250
        /*009c*/ 	.word	0x000000ff
        /*00a0*/ 	.word	0x00000000
        /*00a4*/ 	.short	0x0100
        /*00a6*/ 	.byte	0x08
	.zero		1


	//   ....[1]....
        /*00a8*/ 	.word	0x00000260
        /*00ac*/ 	.word	0x000000ff
        /*00b0*/ 	.word	0x00000090
        /*00b4*/ 	.short	0x0100
        /*00b6*/ 	.byte	0x08
	.zero		1


	//   ....[2]....
        /*00b8*/ 	.word	0x00000270
        /*00bc*/ 	.word	0x000000ff
        /*00c0*/ 	.word	0x00000008
        /*00c4*/ 	.short	0x0100
        /*00c6*/ 	.byte	0x08
	.zero		1


	//   ....[3]....
        /*00c8*/ 	.word	0x00000280
        /*00cc*/ 	.word	0x000000ff
        /*00d0*/ 	.word	0x00000098
        /*00d4*/ 	.short	0x0100
        /*00d6*/ 	.byte	0x08
	.zero		1


	//   ....[4]....
        /*00d8*/ 	.word	0x00000290
        /*00dc*/ 	.word	0x000000ff
        /*00e0*/ 	.word	0x00000010
        /*00e4*/ 	.short	0x0100
        /*00e6*/ 	.byte	0x08
	.zero		1


	//   ....[5]....
        /*00e8*/ 	.word	0x000002a0
        /*00ec*/ 	.word	0x000000ff
        /*00f0*/ 	.word	0x000000a0
        /*00f4*/ 	.short	0x0100
        /*00f6*/ 	.byte	0x08
	.zero		1


	//   ....[6]....
        /*00f8*/ 	.word	0x000002b0
        /*00fc*/ 	.word	0x000000ff
        /*0100*/ 	.word	0x00000018
        /*0104*/ 	.short	0x0100
        /*0106*/ 	.byte	0x08
	.zero		1


	//   ....[7]....
        /*0108*/ 	.word	0x000002c0
        /*010c*/ 	.word	0x000000ff
        /*0110*/ 	.word	0x000000a8
        /*0114*/ 	.short	0x0100
        /*0116*/ 	.byte	0x08
	.zero		1


	//   ....[8]....
        /*0118*/ 	.word	0x000002d0
        /*011c*/ 	.word	0x000000ff
        /*0120*/ 	.word	0x00000020
        /*0124*/ 	.short	0x0100
        /*0126*/ 	.byte	0x08
	.zero		1


	//   ....[9]....
        /*0128*/ 	.word	0x000002e0
        /*012c*/ 	.word	0x000000ff
        /*0130*/ 	.word	0x000000b0
        /*0134*/ 	.short	0x0100
        /*0136*/ 	.byte	0x08
	.zero		1


	//   ....[10]....
        /*0138*/ 	.word	0x000002f0
        /*013c*/ 	.word	0x000000ff
        /*0140*/ 	.word	0x00000028
        /*0144*/ 	.short	0x0100
        /*0146*/ 	.byte	0x08
	.zero		1


	//   ....[11]....
        /*0148*/ 	.word	0x00000300
        /*014c*/ 	.word	0x000000ff
        /*0150*/ 	.word	0x000000b8
        /*0154*/ 	.short	0x0100
        /*0156*/ 	.byte	0x08
	.zero		1


	//   ....[12]....
        /*0158*/ 	.word	0x00000310
        /*015c*/ 	.word	0x000000ff
        /*0160*/ 	.word	0x00000030
        /*0164*/ 	.short	0x0100
        /*0166*/ 	.byte	0x08
	.zero		1


	//   ....[13]....
        /*0168*/ 	.word	0x00000320
        /*016c*/ 	.word	0x000000ff
        /*0170*/ 	.word	0x000000c0
        /*0174*/ 	.short	0x0100
        /*0176*/ 	.byte	0x08
	.zero		1


	//   ....[14]....
        /*0178*/ 	.word	0x00000330
        /*017c*/ 	.word	0x000000ff
        /*0180*/ 	.word	0x00000038
        /*0184*/ 	.short	0x0100
        /*0186*/ 	.byte	0x08
	.zero		1


	//   ....[15]....
        /*0188*/ 	.word	0x00000340
        /*018c*/ 	.word	0x000000ff
        /*0190*/ 	.word	0x000000c8
        /*0194*/ 	.short	0x0100
        /*0196*/ 	.byte	0x08
	.zero		1


	//   ....[16]....
        /*0198*/ 	.word	0x00000350
        /*019c*/ 	.word	0x000000ff
        /*01a0*/ 	.word	0x00000040
        /*01a4*/ 	.short	0x0100
        /*01a6*/ 	.byte	0x08
	.zero		1


	//   ....[17]....
        /*01a8*/ 	.word	0x00000360
        /*01ac*/ 	.word	0x000000ff
        /*01b0*/ 	.word	0x000000d0
        /*01b4*/ 	.short	0x0100
        /*01b6*/ 	.byte	0x08
	.zero		1


	//   ....[18]....
        /*01b8*/ 	.word	0x00000370
        /*01bc*/ 	.word	0x000000ff
        /*01c0*/ 	.word	0x00000048
        /*01c4*/ 	.short	0x0100
        /*01c6*/ 	.byte	0x08
	.zero		1


	//   ....[19]....
        /*01c8*/ 	.word	0x00000380
        /*01cc*/ 	.word	0x000000ff
        /*01d0*/ 	.word	0x000000d8
        /*01d4*/ 	.short	0x0100
        /*01d6*/ 	.byte	0x08
	.zero		1


	//   ....[20]....
        /*01d8*/ 	.word	0x00000390
        /*01dc*/ 	.word	0x000000ff
        /*01e0*/ 	.word	0x00000050
        /*01e4*/ 	.short	0x0100
        /*01e6*/ 	.byte	0x08
	.zero		1


	//   ....[21]....
        /*01e8*/ 	.word	0x000003a0
        /*01ec*/ 	.word	0x000000ff
        /*01f0*/ 	.word	0x000000e0
        /*01f4*/ 	.short	0x0100
        /*01f6*/ 	.byte	0x08
	.zero		1


	//   ....[22]....
        /*01f8*/ 	.word	0x000003b0
        /*01fc*/ 	.word	0x000000ff
        /*0200*/ 	.word	0x00000058
        /*0204*/ 	.short	0x0100
        /*0206*/ 	.byte	0x08
	.zero		1


	//   ....[23]....
        /*0208*/ 	.word	0x000003c0
        /*020c*/ 	.word	0x000000ff
        /*0210*/ 	.word	0x000000e8
        /*0214*/ 	.short	0x0100
        /*0216*/ 	.byte	0x08
	.zero		1


	//   ....[24]....
        /*0218*/ 	.word	0x000003d0
        /*021c*/ 	.word	0x000000ff
        /*0220*/ 	.word	0x00000060
        /*0224*/ 	.short	0x0100
        /*0226*/ 	.byte	0x08
	.zero		1


	//   ....[25]....
        /*0228*/ 	.word	0x000003e0
        /*022c*/ 	.word	0x000000ff
        /*0230*/ 	.word	0x000000f0
        /*0234*/ 	.short	0x0100
        /*0236*/ 	.byte	0x08
	.zero		1


	//   ....[26]....
        /*0238*/ 	.word	0x000003f0
        /*023c*/ 	.word	0x000000ff
        /*0240*/ 	.word	0x00000068
        /*0244*/ 	.short	0x0100
        /*0246*/ 	.byte	0x08
	.zero		1


	//   ....[27]....
        /*0248*/ 	.word	0x00000400
        /*024c*/ 	.word	0x000000ff
        /*0250*/ 	.word	0x000000f8
        /*0254*/ 	.short	0x0100
        /*0256*/ 	.byte	0x08
	.zero		1


	//   ....[28]....
        /*0258*/ 	.word	0x00000410
        /*025c*/ 	.word	0x000000ff
        /*0260*/ 	.word	0x00000070
        /*0264*/ 	.short	0x0100
        /*0266*/ 	.byte	0x08
	.zero		1


	//   ....[29]....
        /*0268*/ 	.word	0x00000420
        /*026c*/ 	.word	0x000000ff
        /*0270*/ 	.word	0x00000100
        /*0274*/ 	.short	0x0100
        /*0276*/ 	.byte	0x08
	.zero		1


	//   ....[30]....
        /*0278*/ 	.word	0x00000430
        /*027c*/ 	.word	0x000000ff
        /*0280*/ 	.word	0x00000078
        /*0284*/ 	.short	0x0100
        /*0286*/ 	.byte	0x08
	.zero		1


	//   ....[31]....
        /*0288*/ 	.word	0x00000440
        /*028c*/ 	.word	0x000000ff
        /*0290*/ 	.word	0x00000108
        /*0294*/ 	.short	0x0100
        /*0296*/ 	.byte	0x08
	.zero		1


	//   ....[32]....
        /*0298*/ 	.word	0x00000450
        /*029c*/ 	.word	0x000000ff
        /*02a0*/ 	.word	0x00000080
        /*02a4*/ 	.short	0x0100
        /*02a6*/ 	.byte	0x08
	.zero		1


	//   ....[33]....
        /*02a8*/ 	.word	0x00000460
        /*02ac*/ 	.word	0x000000ff
        /*02b0*/ 	.word	0x00000110
        /*02b4*/ 	.short	0x0100
        /*02b6*/ 	.byte	0x08
	.zero		1


	//   ....[34]....
        /*02b8*/ 	.word	0x00000470
        /*02bc*/ 	.word	0x000000ff
        /*02c0*/ 	.word	0x00000088
        /*02c4*/ 	.short	0x0100
        /*02c6*/ 	.byte	0x08
	.zero		1


	//   ....[35]....
        /*02c8*/ 	.word	0x00000480
        /*02cc*/ 	.word	0x000000ff
        /*02d0*/ 	.word	0x00000118
        /*02d4*/ 	.short	0x0100
        /*02d6*/ 	.byte	0x08
	.zero		1


	//   ....[36]....
        /*02d8*/ 	.word	0x000009b0
        /*02dc*/ 	.word	0x000000ff
        /*02e0*/ 	.word	0x00000150
        /*02e4*/ 	.short	0x0100
        /*02e6*/ 	.byte	0x08
	.zero		1


	//   ....[37]....
        /*02e8*/ 	.word	0x00000a50
        /*02ec*/ 	.word	0x000000ff
        /*02f0*/ 	.word	0x00000158
        /*02f4*/ 	.short	0x0100
        /*02f6*/ 	.byte	0x08
	.zero		1


	//   ....[38]....
        /*02f8*/ 	.word	0x00000ac0
        /*02fc*/ 	.word	0x000000ff
        /*0300*/ 	.word	0x00000130
        /*0304*/ 	.short	0x0100
        /*0306*/ 	.byte	0x09
	.zero		1


	//   ....[39]....
        /*0308*/ 	.word	0x00000ad0
        /*030c*/ 	.word	0x000000ff
        /*0310*/ 	.word	0x00000138
        /*0314*/ 	.short	0x0100
        /*0316*/ 	.byte	0x09
	.zero		1


	//   ....[40]....
        /*0318*/ 	.word	0x00000ae0
        /*031c*/ 	.word	0x000000ff
        /*0320*/ 	.word	0x00000140
        /*0324*/ 	.short	0x0100
        /*0326*/ 	.byte	0x09
	.zero		1


	//   ....[41]....
        /*0328*/ 	.word	0x00000af0
        /*032c*/ 	.word	0x000000ff
        /*0330*/ 	.word	0x00000148
        /*0334*/ 	.short	0x0100
        /*0336*/ 	.byte	0x09
	.zero		1


	//   ....[42]....
        /*0338*/ 	.word	0x00001850
        /*033c*/ 	.word	0x000000ff
        /*0340*/ 	.word	0xfffffff8
        /*0344*/ 	.short	0x010a
        /*0346*/ 	.byte	0x0f
	.zero		1


	//   ....[43]....
        /*0348*/ 	.word	0x00001d30
        /*034c*/ 	.word	0x000000ff
        /*0350*/ 	.word	0x00000000
        /*0354*/ 	.short	0x010a
        /*0356*/ 	.byte	0x06
	.zero		1


	//   ....[44]....
        /*0358*/ 	.word	0x00001d70
        /*035c*/ 	.word	0x000000ff
        /*0360*/ 	.word	0x00000000
        /*0364*/ 	.short	0x010a
        /*0366*/ 	.byte	0x06
	.zero		1


	//   ....[45]....
        /*0368*/ 	.word	0x00002670
        /*036c*/ 	.word	0x000000ff
        /*0370*/ 	.word	0x00000000
        /*0374*/ 	.short	0x010a
        /*0376*/ 	.byte	0x09
	.zero		1


	//   ....[46]....
        /*0378*/ 	.word	0x000026b0
        /*037c*/ 	.word	0x000000ff
        /*0380*/ 	.word	0x00000000
        /*0384*/ 	.short	0x010a
        /*0386*/ 	.byte	0x09
	.zero		1


	//   ....[47]....
        /*0388*/ 	.word	0x00002d10
        /*038c*/ 	.word	0x00000015
        /*0390*/ 	.word	0x00000000
        /*0394*/ 	.short	0x0101
        /*0396*/ 	.byte	0x3f
	.zero		1


	//   ....[48]....
        /*0398*/ 	.word	0x00003290
        /*039c*/ 	.word	0x00000013
        /*03a0*/ 	.word	0x00000000
        /*03a4*/ 	.short	0x0101
        /*03a6*/ 	.byte	0x15
	.zero		1


	//   ....[49]....
        /*03a8*/ 	.word	0x000033a0
        /*03ac*/ 	.word	0x00000013
        /*03b0*/ 	.word	0x00000000
        /*03b4*/ 	.short	0x0101
        /*03b6*/ 	.byte	0x3f
	.zero		1


	//   ....[50]....
        /*03b8*/ 	.word	0x00003460
        /*03bc*/ 	.word	0x000000ff
        /*03c0*/ 	.word	0x00000008
        /*03c4*/ 	.short	0x010a
        /*03c6*/ 	.byte	0x0f
	.zero		1


	//   ....[51]....
        /*03c8*/ 	.word	0x00007d00
        /*03cc*/ 	.word	0x00000004
        /*03d0*/ 	.word	0x00000000
        /*03d4*/ 	.short	0x0101
        /*03d6*/ 	.byte	0x15
	.zero		1


	//   ....[52]....
        /*03d8*/ 	.word	0x00008630
        /*03dc*/ 	.word	0x00000015
        /*03e0*/ 	.word	0x00000090
        /*03e4*/ 	.short	0x010a
        /*03e6*/ 	.byte	0x3f
	.zero		1


	//   ....[53]....
        /*03e8*/ 	.word	0x000089c0
        /*03ec*/ 	.word	0x0000000a
        /*03f0*/ 	.word	0x00000158
        /*03f4*/ 	.short	0x0101
        /*03f6*/ 	.byte	0x3f
	.zero		1


	//   ....[54]....
        /*03f8*/ 	.word	0x00009130
        /*03fc*/ 	.word	0x00000005
        /*0400*/ 	.word	0x00000000
        /*0404*/ 	.short	0x010a
        /*0406*/ 	.byte	0x3f
	.zero		1


	//   ....[55]....
        /*0408*/ 	.word	0x000091b0
        /*040c*/ 	.word	0x00000007
        /*0410*/ 	.word	0x00000000
        /*0414*/ 	.short	0x010a
        /*0416*/ 	.byte	0x3f
	.zero		1


	//   ....[56]....
        /*0418*/ 	.word	0x00009240
        /*041c*/ 	.word	0x00000006
        /*0420*/ 	.word	0x00000000
        /*0424*/ 	.short	0x010a
        /*0426*/ 	.byte	0x3f
	.zero		1


	//   ....[57]....
        /*0428*/ 	.word	0x000092d0
        /*042c*/ 	.word	0x00000009
        /*0430*/ 	.word	0x00000000
        /*0434*/ 	.short	0x010a
        /*0436*/ 	.byte	0x3f
	.zero		1


	//   ....[58]....
        /*0438*/ 	.word	0x00009360
        /*043c*/ 	.word	0x00000006
        /*0440*/ 	.word	0x00000000
        /*0444*/ 	.short	0x010a
        /*0446*/ 	.byte	0x3f
	.zero		1


	//   ....[59]....
        /*0448*/ 	.word	0x000093f0
        /*044c*/ 	.word	0x00000009
        /*0450*/ 	.word	0x00000000
        /*0454*/ 	.short	0x010a
        /*0456*/ 	.byte	0x3f
	.zero		1


	//   ....[60]....
        /*0458*/ 	.word	0x00009480
        /*045c*/ 	.word	0x00000006
        /*0460*/ 	.word	0x00000000
        /*0464*/ 	.short	0x010a
        /*0466*/ 	.byte	0x3f
	.zero		1


	//   ....[61]....
        /*0468*/ 	.word	0x00009510
        /*046c*/ 	.word	0x00000009
        /*0470*/ 	.word	0x00000000
        /*0474*/ 	.short	0x010a
        /*0476*/ 	.byte	0x3f
	.zero		1


	//   ....[62]....
        /*0478*/ 	.word	0x000095a0
        /*047c*/ 	.word	0x00000006
        /*0480*/ 	.word	0x00000000
        /*0484*/ 	.short	0x010a
        /*0486*/ 	.byte	0x3f
	.zero		1


	//   ....[63]....
        /*0488*/ 	.word	0x00009630
        /*048c*/ 	.word	0x00000009
        /*0490*/ 	.word	0x00000000
        /*0494*/ 	.short	0x010a
        /*0496*/ 	.byte	0x3f
	.zero		1


	//   ....[64]....
        /*0498*/ 	.word	0x000096c0
        /*049c*/ 	.word	0x00000006
        /*04a0*/ 	.word	0x00000000
        /*04a4*/ 	.short	0x010a
        /*04a6*/ 	.byte	0x3f
	.zero		1


	//   ....[65]....
        /*04a8*/ 	.word	0x00009750
        /*04ac*/ 	.word	0x00000009
        /*04b0*/ 	.word	0x00000000
        /*04b4*/ 	.short	0x010a
        /*04b6*/ 	.byte	0x3f
	.zero		1


	//   ....[66]....
        /*04b8*/ 	.word	0x000097e0
        /*04bc*/ 	.word	0x00000006
        /*04c0*/ 	.word	0x00000000
        /*04c4*/ 	.short	0x010a
        /*04c6*/ 	.byte	0x3f
	.zero		1


	//   ....[67]....
        /*04c8*/ 	.word	0x00009870
        /*04cc*/ 	.word	0x00000009
        /*04d0*/ 	.word	0x00000000
        /*04d4*/ 	.short	0x010a
        /*04d6*/ 	.byte	0x3f
	.zero		1


	//   ....[68]....
        /*04d8*/ 	.word	0x00009900
        /*04dc*/ 	.word	0x00000006
        /*04e0*/ 	.word	0x00000000
        /*04e4*/ 	.short	0x010a
        /*04e6*/ 	.byte	0x3f
	.zero		1


	//   ....[69]....
        /*04e8*/ 	.word	0x00009990
        /*04ec*/ 	.word	0x00000009
        /*04f0*/ 	.word	0x00000000
        /*04f4*/ 	.short	0x010a
        /*04f6*/ 	.byte	0x3f
	.zero		1


	//   ....[70]....
        /*04f8*/ 	.word	0x00009a20
        /*04fc*/ 	.word	0x00000006
        /*0500*/ 	.word	0x00000000
        /*0504*/ 	.short	0x010a
        /*0506*/ 	.byte	0x3f
	.zero		1


	//   ....[71]....
        /*0508*/ 	.word	0x00009ab0
        /*050c*/ 	.word	0x00000003
        /*0510*/ 	.word	0x00000000
        /*0514*/ 	.short	0x010a
        /*0516*/ 	.byte	0x3f
	.zero		1


	//   ....[72]....
        /*0518*/ 	.word	0x00009b20
        /*051c*/ 	.word	0x00000013
        /*0520*/ 	.word	0xfffffff8
        /*0524*/ 	.short	0x010a
        /*0526*/ 	.byte	0x3f
	.zero		1


	//   ....[73]....
        /*0528*/ 	.word	0x00009b80
        /*052c*/ 	.word	0x00000013
        /*0530*/ 	.word	0x00000000
        /*0534*/ 	.short	0x010a
        /*0536*/ 	.byte	0x3f
	.zero		1


	//   ....[74]....
        /*0538*/ 	.word	0x00009be0
        /*053c*/ 	.word	0x00000015
        /*0540*/ 	.word	0x00000000
        /*0544*/ 	.short	0x010a
        /*0546*/ 	.byte	0x3f
	.zero		1


	//   ....[75]....
        /*0548*/ 	.word	0x00009c40
        /*054c*/ 	.word	0x00000013
        /*0550*/ 	.word	0x00000008
        /*0554*/ 	.short	0x010a
        /*0556*/ 	.byte	0x3f
	.zero		1


	//   ....[76]....
        /*0558*/ 	.word	0x00009d10
        /*055c*/ 	.word	0x00000015
        /*0560*/ 	.word	0x00000090
        /*0564*/ 	.short	0x010a
        /*0566*/ 	.byte	0x3f
	.zero		1


	//   ....[77]....
        /*0568*/ 	.word	0x00009df0
        /*056c*/ 	.word	0x00000005
        /*0570*/ 	.word	0x00000000
        /*0574*/ 	.short	0x010a
        /*0576*/ 	.byte	0x3f
	.zero		1


	//   ....[78]....
        /*0578*/ 	.word	0x00009e40
        /*057c*/ 	.word	0x00000007
        /*0580*/ 	.word	0x00000000
        /*0584*/ 	.short	0x010a
        /*0586*/ 	.byte	0x3f
	.zero		1


	//   ....[79]....
        /*0588*/ 	.word	0x00009e90
        /*058c*/ 	.word	0x00000006
        /*0590*/ 	.word	0x00000000
        /*0594*/ 	.short	0x010a
        /*0596*/ 	.byte	0x3f
	.zero		1


	//   ....[80]....
        /*0598*/ 	.word	0x00009ee0
        /*059c*/ 	.word	0x00000009
        /*05a0*/ 	.word	0x00000000
        /*05a4*/ 	.short	0x010a
        /*05a6*/ 	.byte	0x3f
	.zero		1


	//   ....[81]....
        /*05a8*/ 	.word	0x00009f30
        /*05ac*/ 	.word	0x00000006
        /*05b0*/ 	.word	0x00000000
        /*05b4*/ 	.short	0x010a
        /*05b6*/ 	.byte	0x3f
	.zero		1


	//   ....[82]....
        /*05b8*/ 	.word	0x00009f80
        /*05bc*/ 	.word	0x00000009
        /*05c0*/ 	.word	0x00000000
        /*05c4*/ 	.short	0x010a
        /*05c6*/ 	.byte	0x3f
	.zero		1


	//   ....[83]....
        /*05c8*/ 	.word	0x00009fd0
        /*05cc*/ 	.word	0x00000006
        /*05d0*/ 	.word	0x00000000
        /*05d4*/ 	.short	0x010a
        /*05d6*/ 	.byte	0x3f
	.zero		1


	//   ....[84]....
        /*05d8*/ 	.word	0x0000a020
        /*05dc*/ 	.word	0x00000009
        /*05e0*/ 	.word	0x00000000
        /*05e4*/ 	.short	0x010a
        /*05e6*/ 	.byte	0x3f
	.zero		1


	//   ....[85]....
        /*05e8*/ 	.word	0x0000a070
        /*05ec*/ 	.word	0x00000006
        /*05f0*/ 	.word	0x00000000
        /*05f4*/ 	.short	0x010a
        /*05f6*/ 	.byte	0x3f
	.zero		1


	//   ....[86]....
        /*05f8*/ 	.word	0x0000a0c0
        /*05fc*/ 	.word	0x00000009
        /*0600*/ 	.word	0x00000000
        /*0604*/ 	.short	0x010a
        /*0606*/ 	.byte	0x3f
	.zero		1


	//   ....[87]....
        /*0608*/ 	.word	0x0000a110
        /*060c*/ 	.word	0x00000006
        /*0610*/ 	.word	0x00000000
        /*0614*/ 	.short	0x010a
        /*0616*/ 	.byte	0x3f
	.zero		1


	//   ....[88]....
        /*0618*/ 	.word	0x0000a160
        /*061c*/ 	.word	0x00000009
        /*0620*/ 	.word	0x00000000
        /*0624*/ 	.short	0x010a
        /*0626*/ 	.byte	0x3f
	.zero		1


	//   ....[89]....
        /*0628*/ 	.word	0x0000a1b0
        /*062c*/ 	.word	0x00000006
        /*0630*/ 	.word	0x00000000
        /*0634*/ 	.short	0x010a
        /*0636*/ 	.byte	0x3f
	.zero		1


	//   ....[90]....
        /*0638*/ 	.word	0x0000a200
        /*063c*/ 	.word	0x00000009
        /*0640*/ 	.word	0x00000000
        /*0644*/ 	.short	0x010a
        /*0646*/ 	.byte	0x3f
	.zero		1


	//   ....[91]....
        /*0648*/ 	.word	0x0000a250
        /*064c*/ 	.word	0x00000006
        /*0650*/ 	.word	0x00000000
        /*0654*/ 	.short	0x010a
        /*0656*/ 	.byte	0x3f
	.zero		1


	//   ....[92]....
        /*0658*/ 	.word	0x0000a2a0
        /*065c*/ 	.word	0x00000009
        /*0660*/ 	.word	0x00000000
        /*0664*/ 	.short	0x010a
        /*0666*/ 	.byte	0x3f
	.zero		1


	//   ....[93]....
        /*0668*/ 	.word	0x0000a2f0
        /*066c*/ 	.word	0x00000006
        /*0670*/ 	.word	0x00000000
        /*0674*/ 	.short	0x010a
        /*0676*/ 	.byte	0x3f
	.zero		1


	//----- nvinfo : EIATTR_NUM_MBARRIERS
	.align		4
.L_28:
        /*0678*/ 	.byte	0x03, 0x38
        /*067a*/ 	.short	0x002a


	//----- nvinfo : EIATTR_EXIT_INSTR_OFFSETS
	.align		4
        /*067c*/ 	.byte	0x04, 0x1c
        /*067e*/ 	.short	(.L_30 - .L_29)


	//   ....[0]....
.L_29:
        /*0680*/ 	.word	0x00001590


	//   ....[1]....
        /*0684*/ 	.word	0x000015f0


	//   ....[2]....
        /*0688*/ 	.word	0x00008310


	//   ....[3]....
        /*068c*/ 	.word	0x00008340


	//   ....[4]....
        /*0690*/ 	.word	0x00009b00


	//----- nvinfo : EIATTR_MAX_THREADS
	.align		4
.L_30:
        /*0694*/ 	.byte	0x04, 0x05
        /*0696*/ 	.short	(.L_32 - .L_31)
.L_31:
        /*0698*/ 	.word	0x00000180
        /*069c*/ 	.word	0x00000001
        /*06a0*/ 	.word	0x00000001


	//----- nvinfo : EIATTR_CRS_STACK_SIZE
	.align		4
.L_32:
        /*06a4*/ 	.byte	0x04, 0x1e
        /*06a6*/ 	.short	(.L_34 - .L_33)
.L_33:
        /*06a8*/ 	.word	0x00000000


	//----- nvinfo : EIATTR_CBANK_PARAM_SIZE
	.align		4
.L_34:
        /*06ac*/ 	.byte	0x03, 0x19
        /*06ae*/ 	.short	0x0470


	//----- nvinfo : EIATTR_PARAM_CBANK
	.align		4
        /*06b0*/ 	.byte	0x04, 0x0a
        /*06b2*/ 	.short	(.L_36 - .L_35)
	.align		4
.L_35:
        /*06b4*/ 	.word	index@(.nv.constant0._ZN7cutlass13device_kernelINS_4gemm6kernel13GemmUniversalIN4cute5tupleIJiiiiEEENS1_10collective13CollectiveMmaINS1_37MainloopSm90TmaGmmaWarpSpecializedFP8ILi18ENS5_IJNS4_1CILi2EEENSA_ILi1EEESC_EEENS1_32KernelTmaWarpSpecializedPingpongEEENS5_IJNSA_ILi64EEENSA_ILi128EEESG_EEENS_12float_e4m3_tENS5_IJlSC_lEEESJ_SK_NS4_8TiledMMAINS4_8MMA_AtomIJNS4_4SM904GMMA31MMA_64x128x32_F32E4M3E4M3_SS_TNILNSO_7ScaleInE1ELSQ_1EEEEEENS4_6LayoutINS5_IJSC_SC_SC_EEENS5_IJNSA_ILi0EEESV_SV_EEEEENS5_IJNS4_10UnderscoreESY_SY_EEEEENS4_13SM90_TMA_LOADENS4_14ComposedLayoutINS4_7SwizzleILi2ELi4ELi3EEENS4_18smem_ptr_flag_bitsILi8EEENST_INS5_IJNSA_ILi8EEESG_EEENS5_IJSG_SC_EEEEEEEvNS4_8identityENS4_23SM90_TMA_LOAD_MULTICASTES1B_vS1C_EENS_8epilogue10collective6detail29Sm90TmaWarpSpecializedAdapterINS1G_15DefaultEpilogueISJ_SK_SK_NS1F_6thread17LinearCombinationISJ_Li1EffLNS1K_9ScaleType4KindE0ELNS_15FloatRoundStyleE2ESJ_EENS1_15EpilogueDefaultEEEEEvvEEEEvNT_6ParamsE)
        /*06b8*/ 	.short	0x0210
        /*06ba*/ 	.short	0x0470


	//----- nvinfo : EIATTR_SW_WAR
	.align		4
.L_36:
        /*06bc*/ 	.byte	0x04, 0x36
        /*06be*/ 	.short	(.L_38 - .L_37)
.L_37:
        /*06c0*/ 	.word	0x00000008
.L_38:


//--------------------- .nv.callgraph             --------------------------
	.section	.nv.callgraph,"",@"SHT_CUDA_CALLGRAPH"
	.align	4
	.sectionentsize	8
	.align		4
        /*0000*/ 	.word	0x00000000
	.align		4
        /*0004*/ 	.word	0xffffffff
	.align		4
        /*0008*/ 	.word	0x00000000
	.align		4
        /*000c*/ 	.word	0xfffffffe
	.align		4
        /*0010*/ 	.word	0x00000000
	.align		4
        /*0014*/ 	.word	0xfffffffd
	.align		4
        /*0018*/ 	.word	0x00000000
	.align		4
        /*001c*/ 	.word	0xfffffffc


//--------------------- .nv.constant4             --------------------------
	.section	.nv.constant4,"a",@progbits
	.align	8
	.align		8
.nv.constant4:
        /*0000*/ 	.dword	_ZN40_INTERNAL_593e8f56_4_k_cu_67c83cbc_253544cuda3std3__45__cpo5beginE
	.align		8
        /*0008*/ 	.dword	_ZN40_INTERNAL_593e8f56_4_k_cu_67c83cbc_253544cuda3std3__45__cpo3endE
	.align		8
        /*0010*/ 	.dword	_ZN40_INTERNAL_593e8f56_4_k_cu_67c83cbc_253544cuda3std3__45__cpo6cbeginE
	.align		8
        /*0018*/ 	.dword	_ZN40_INTERNAL_593e8f56_4_k_cu_67c83cbc_253544cuda3std3__45__cpo4cendE
	.align		8
        /*0020*/ 	.dword	_ZN40_INTERNAL_593e8f56_4_k_cu_67c83cbc_253544cuda3std3__442_GLOBAL__N__593e8f56_4_k_cu_67c83cbc_253546ignoreE
	.align		8
        /*0028*/ 	.dword	_ZN40_INTERNAL_593e8f56_4_k_cu_67c83cbc_253544cuda3std3__419piecewise_constructE
	.align		8
        /*0030*/ 	.dword	_ZN40_INTERNAL_593e8f56_4_k_cu_67c83cbc_253544cuda3std3__48in_placeE
	.align		8
        /*0038*/ 	.dword	_ZN40_INTERNAL_593e8f56_4_k_cu_67c83cbc_253544cuda3std6ranges3__45__cpo4swapE
	.align		8
        /*0040*/ 	.dword	_ZN40_INTERNAL_593e8f56_4_k_cu_67c83cbc_253544cuda3std6ranges3__45__cpo9iter_moveE
	.align		8
        /*0048*/ 	.dword	_ZN40_INTERNAL_593e8f56_4_k_cu_67c83cbc_253544cute7productE
	.align		8
        /*0050*/ 	.dword	_ZN40_INTERNAL_593e8f56_4_k_cu_67c83cbc_253544cute1_E


//--------------------- .text._ZN7cutlass13device_kernelINS_4gemm6kernel13GemmUniversalIN4cute5tupleIJiiiiEEENS1_10collective13CollectiveMmaINS1_37MainloopSm90TmaGmmaWarpSpecializedFP8ILi18ENS5_IJNS4_1CILi2EEENSA_ILi1EEESC_EEENS1_32KernelTmaWarpSpecializedPingpongEEENS5_IJNSA_ILi64EEENSA_ILi128EEESG_EEENS_12float_e4m3_tENS5_IJlSC_lEEESJ_SK_NS4_8TiledMMAINS4_8MMA_AtomIJNS4_4SM904GMMA31MMA_64x128x32_F32E4M3E4M3_SS_TNILNSO_7ScaleInE1ELSQ_1EEEEEENS4_6LayoutINS5_IJSC_SC_SC_EEENS5_IJNSA_ILi0EEESV_SV_EEEEENS5_IJNS4_10UnderscoreESY_SY_EEEEENS4_13SM90_TMA_LOADENS4_14ComposedLayoutINS4_7SwizzleILi2ELi4ELi3EEENS4_18smem_ptr_flag_bitsILi8EEENST_INS5_IJNSA_ILi8EEESG_EEENS5_IJSG_SC_EEEEEEEvNS4_8identityENS4_23SM90_TMA_LOAD_MULTICASTES1B_vS1C_EENS_8epilogue10collective6detail29Sm90TmaWarpSpecializedAdapterINS1G_15DefaultEpilogueISJ_SK_SK_NS1F_6thread17LinearCombinationISJ_Li1EffLNS1K_9ScaleType4KindE0ELNS_15FloatRoundStyleE2ESJ_EENS1_15EpilogueDefaultEEEEEvvEEEEvNT_6ParamsE --------------------------
	.section	.text._ZN7cutlass13device_kernelINS_4gemm6kernel13GemmUniversalIN4cute5tupleIJiiiiEEENS1_10collective13CollectiveMmaINS1_37MainloopSm90TmaGmmaWarpSpecializedFP8ILi18ENS5_IJNS4_1CILi2EEENSA_ILi1EEESC_EEENS1_32KernelTmaWarpSpecializedPingpongEEENS5_IJNSA_ILi64EEENSA_ILi128EEESG_EEENS_12float_e4m3_tENS5_IJlSC_lEEESJ_SK_NS4_8TiledMMAINS4_8MMA_AtomIJNS4_4SM904GMMA31MMA_64x128x32_F32E4M3E4M3_SS_TNILNSO_7ScaleInE1ELSQ_1EEEEEENS4_6LayoutINS5_IJSC_SC_SC_EEENS5_IJNSA_ILi0EEESV_SV_EEEEENS5_IJNS4_10UnderscoreESY_SY_EEEEENS4_13SM90_TMA_LOADENS4_14ComposedLayoutINS4_7SwizzleILi2ELi4ELi3EEENS4_18smem_ptr_flag_bitsILi8EEENST_INS5_IJNSA_ILi8EEESG_EEENS5_IJSG_SC_EEEEEEEvNS4_8identityENS4_23SM90_TMA_LOAD_MULTICASTES1B_vS1C_EENS_8epilogue10collective6detail29Sm90TmaWarpSpecializedAdapterINS1G_15DefaultEpilogueISJ_SK_SK_NS1F_6thread17LinearCombinationISJ_Li1EffLNS1K_9ScaleType4KindE0ELNS_15FloatRoundStyleE2ESJ_EENS1_15EpilogueDefaultEEEEEvvEEEEvNT_6ParamsE,"ax",@progbits
	.align	128
.text._ZN7cutlass13device_kernelINS_4gemm6kernel13GemmUniversalIN4cute5tupleIJiiiiEEENS1_10collective13CollectiveMmaINS1_37MainloopSm90TmaGmmaWarpSpecializedFP8ILi18ENS5_IJNS4_1CILi2EEENSA_ILi1EEESC_EEENS1_32KernelTmaWarpSpecializedPingpongEEENS5_IJNSA_ILi64EEENSA_ILi128EEESG_EEENS_12float_e4m3_tENS5_IJlSC_lEEESJ_SK_NS4_8TiledMMAINS4_8MMA_AtomIJNS4_4SM904GMMA31MMA_64x128x32_F32E4M3E4M3_SS_TNILNSO_7ScaleInE1ELSQ_1EEEEEENS4_6LayoutINS5_IJSC_SC_SC_EEENS5_IJNSA_ILi0EEESV_SV_EEEEENS5_IJNS4_10UnderscoreESY_SY_EEEEENS4_13SM90_TMA_LOADENS4_14ComposedLayoutINS4_7SwizzleILi2ELi4ELi3EEENS4_18smem_ptr_flag_bitsILi8EEENST_INS5_IJNSA_ILi8EEESG_EEENS5_IJSG_SC_EEEEEEEvNS4_8identityENS4_23SM90_TMA_LOAD_MULTICASTES1B_vS1C_EENS_8epilogue10collective6detail29Sm90TmaWarpSpecializedAdapterINS1G_15DefaultEpilogueISJ_SK_SK_NS1F_6thread17LinearCombinationISJ_Li1EffLNS1K_9ScaleType4KindE0ELNS_15FloatRoundStyleE2ESJ_EENS1_15EpilogueDefaultEEEEEvvEEEEvNT_6ParamsE:
        .type           _ZN7cutlass13device_kernelINS_4gemm6kernel13GemmUniversalIN4cute5tupleIJiiiiEEENS1_10collective13CollectiveMmaINS1_37MainloopSm90TmaGmmaWarpSpecializedFP8ILi18ENS5_IJNS4_1CILi2EEENSA_ILi1EEESC_EEENS1_32KernelTmaWarpSpecializedPingpongEEENS5_IJNSA_ILi64EEENSA_ILi128EEESG_EEENS_12float_e4m3_tENS5_IJlSC_lEEESJ_SK_NS4_8TiledMMAINS4_8MMA_AtomIJNS4_4SM904GMMA31MMA_64x128x32_F32E4M3E4M3_SS_TNILNSO_7ScaleInE1ELSQ_1EEEEEENS4_6LayoutINS5_IJSC_SC_SC_EEENS5_IJNSA_ILi0EEESV_SV_EEEEENS5_IJNS4_10UnderscoreESY_SY_EEEEENS4_13SM90_TMA_LOADENS4_14ComposedLayoutINS4_7SwizzleILi2ELi4ELi3EEENS4_18smem_ptr_flag_bitsILi8EEENST_INS5_IJNSA_ILi8EEESG_EEENS5_IJSG_SC_EEEEEEEvNS4_8identityENS4_23SM90_TMA_LOAD_MULTICASTES1B_vS1C_EENS_8epilogue10collective6detail29Sm90TmaWarpSpecializedAdapterINS1G_15DefaultEpilogueISJ_SK_SK_NS1F_6thread17LinearCombinationISJ_Li1EffLNS1K_9ScaleType4KindE0ELNS_15FloatRoundStyleE2ESJ_EENS1_15EpilogueDefaultEEEEEvvEEEEvNT_6ParamsE,@function
        .size           _ZN7cutlass13device_kernelINS_4gemm6kernel13GemmUniversalIN4cute5tupleIJiiiiEEENS1_10collective13CollectiveMmaINS1_37MainloopSm90TmaGmmaWarpSpecializedFP8ILi18ENS5_IJNS4_1CILi2EEENSA_ILi1EEESC_EEENS1_32KernelTmaWarpSpecializedPingpongEEENS5_IJNSA_ILi64EEENSA_ILi128EEESG_EEENS_12float_e4m3_tENS5_IJlSC_lEEESJ_SK_NS4_8TiledMMAINS4_8MMA_AtomIJNS4_4SM904GMMA31MMA_64x128x32_F32E4M3E4M3_SS_TNILNSO_7ScaleInE1ELSQ_1EEEEEENS4_6LayoutINS5_IJSC_SC_SC_EEENS5_IJNSA_ILi0EEESV_SV_EEEEENS5_IJNS4_10UnderscoreESY_SY_EEEEENS4_13SM90_TMA_LOADENS4_14ComposedLayoutINS4_7SwizzleILi2ELi4ELi3EEENS4_18smem_ptr_flag_bitsILi8EEENST_INS5_IJNSA_ILi8EEESG_EEENS5_IJSG_SC_EEEEEEEvNS4_8identityENS4_23SM90_TMA_LOAD_MULTICASTES1B_vS1C_EENS_8epilogue10collective6detail29Sm90TmaWarpSpecializedAdapterINS1G_15DefaultEpilogueISJ_SK_SK_NS1F_6thread17LinearCombinationISJ_Li1EffLNS1K_9ScaleType4KindE0ELNS_15FloatRoundStyleE2ESJ_EENS1_15EpilogueDefaultEEEEEvvEEEEvNT_6ParamsE,(.L_x_237 - _ZN7cutlass13device_kernelINS_4gemm6kernel13GemmUniversalIN4cute5tupleIJiiiiEEENS1_10collective13CollectiveMmaINS1_37MainloopSm90TmaGmmaWarpSpecializedFP8ILi18ENS5_IJNS4_1CILi2EEENSA_ILi1EEESC_EEENS1_32KernelTmaWarpSpecializedPingpongEEENS5_IJNSA_ILi64EEENSA_ILi128EEESG_EEENS_12float_e4m3_tENS5_IJlSC_lEEESJ_SK_NS4_8TiledMMAINS4_8MMA_AtomIJNS4_4SM904GMMA31MMA_64x128x32_F32E4M3E4M3_SS_TNILNSO_7ScaleInE1ELSQ_1EEEEEENS4_6LayoutINS5_IJSC_SC_SC_EEENS5_IJNSA_ILi0EEESV_SV_EEEEENS5_IJNS4_10UnderscoreESY_SY_EEEEENS4_13SM90_TMA_LOADENS4_14ComposedLayoutINS4_7SwizzleILi2ELi4ELi3EEENS4_18smem_ptr_flag_bitsILi8EEENST_INS5_IJNSA_ILi8EEESG_EEENS5_IJSG_SC_EEEEEEEvNS4_8identityENS4_23SM90_TMA_LOAD_MULTICASTES1B_vS1C_EENS_8epilogue10collective6detail29Sm90TmaWarpSpecializedAdapterINS1G_15DefaultEpilogueISJ_SK_SK_NS1F_6thread17LinearCombinationISJ_Li1EffLNS1K_9ScaleType4KindE0ELNS_15FloatRoundStyleE2ESJ_EENS1_15EpilogueDefaultEEEEEvvEEEEvNT_6ParamsE)
        .other          _ZN7cutlass13device_kernelINS_4gemm6kernel13GemmUniversalIN4cute5tupleIJiiiiEEENS1_10collective13CollectiveMmaINS1_37MainloopSm90TmaGmmaWarpSpecializedFP8ILi18ENS5_IJNS4_1CILi2EEENSA_ILi1EEESC_EEENS1_32KernelTmaWarpSpecializedPingpongEEENS5_IJNSA_ILi64EEENSA_ILi128EEESG_EEENS_12float_e4m3_tENS5_IJlSC_lEEESJ_SK_NS4_8TiledMMAINS4_8MMA_AtomIJNS4_4SM904GMMA31MMA_64x128x32_F32E4M3E4M3_SS_TNILNSO_7ScaleInE1ELSQ_1EEEEEENS4_6LayoutINS5_IJSC_SC_SC_EEENS5_IJNSA_ILi0EEESV_SV_EEEEENS5_IJNS4_10UnderscoreESY_SY_EEEEENS4_13SM90_TMA_LOADENS4_14ComposedLayoutINS4_7SwizzleILi2ELi4ELi3EEENS4_18smem_ptr_flag_bitsILi8EEENST_INS5_IJNSA_ILi8EEESG_EEENS5_IJSG_SC_EEEEEEEvNS4_8identityENS4_23SM90_TMA_LOAD_MULTICASTES1B_vS1C_EENS_8epilogue10collective6detail29Sm90TmaWarpSpecializedAdapterINS1G_15DefaultEpilogueISJ_SK_SK_NS1F_6thread17LinearCombinationISJ_Li1EffLNS1K_9ScaleType4KindE0ELNS_15FloatRoundStyleE2ESJ_EENS1_15EpilogueDefaultEEEEEvvEEEEvNT_6ParamsE,@"STO_CUDA_ENTRY STV_DEFAULT"
_ZN7cutlass13device_kernelINS_4gemm6kernel13GemmUniversalIN4cute5tupleIJiiiiEEENS1_10collective13CollectiveMmaINS1_37MainloopSm90TmaGmmaWarpSpecializedFP8ILi18ENS5_IJNS4_1CILi2EEENSA_ILi1EEESC_EEENS1_32KernelTmaWarpSpecializedPingpongEEENS5_IJNSA_ILi64EEENSA_ILi128EEESG_EEENS_12float_e4m3_tENS5_IJlSC_lEEESJ_SK_NS4_8TiledMMAINS4_8MMA_AtomIJNS4_4SM904GMMA31MMA_64x128x32_F32E4M3E4M3_SS_TNILNSO_7ScaleInE1ELSQ_1EEEEEENS4_6LayoutINS5_IJSC_SC_SC_EEENS5_IJNSA_ILi0EEESV_SV_EEEEENS5_IJNS4_10UnderscoreESY_SY_EEEEENS4_13SM90_TMA_LOADENS4_14ComposedLayoutINS4_7SwizzleILi2ELi4ELi3EEENS4_18smem_ptr_flag_bitsILi8EEENST_INS5_IJNSA_ILi8EEESG_EEENS5_IJSG_SC_EEEEEEEvNS4_8identityENS4_23SM90_TMA_LOAD_MULTICASTES1B_vS1C_EENS_8epilogue10collective6detail29Sm90TmaWarpSpecializedAdapterINS1G_15DefaultEpilogueISJ_SK_SK_NS1F_6thread17LinearCombinationISJ_Li1EffLNS1K_9ScaleType4KindE0ELNS_15FloatRoundStyleE2ESJ_EENS1_15EpilogueDefaultEEEEEvvEEEEvNT_6ParamsE:
[----:B------:R-:W-:Y:S01]  /*0000*/  LDC R1, c[0x0][0x28] ;  /* 0x00000a00ff017b82 */ /* 0x000fe20000000800 */
[----:B------:R-:W0:Y:S01]  /*0010*/  S2R R11, SR_TID.X ;  /* 0x00000000000b7919 */ /* 0x000e220000002100 */
[----:B------:R-:W-:Y:S01]  /*0020*/  ELECT P0, URZ, PT ;  /* 0x00000000003f782f */ /* 0x000fe20003800000 */
[----:B------:R-:W-:Y:S01]  /*0030*/  BSSY B0, `(.L_x_0) ;  /* 0x000000f000007945 */ /* 0x000fe20003800000 */
[--C-:B0-----:R-:W-:Y:S02]  /*0040*/  SHF.R.U32.HI R0, RZ, 0x5, R11.reuse ;  /* 0x00000005ff007819 */ /* 0x101fe4000001160b */
[----:B------:R-:W-:-:S03]  /*0050*/  SHF.R.U32.HI R5, RZ, 0x7, R11 ;  /* 0x00000007ff057819 */ /* 0x000fc6000001160b */
[----:B------:R-:W0:Y:S04]  /*0060*/  SHFL.IDX PT, R2, R0, RZ, 0x1f ;  /* 0x00001fff00027589 */ /* 0x000e2800000e0000 */
[----:B------:R1:W2:Y:S01]  /*0070*/  SHFL.IDX PT, R6, R5, RZ, 0x1f ;  /* 0x00001fff05067589 */ /* 0x0002a200000e0000 */
[----:B0-----:R-:W-:-:S13]  /*0080*/  ISETP.NE.OR P0, PT, R2, RZ, !P0 ;  /* 0x000000ff0200720c */ /* 0x001fda0004705670 */
[----:B-12---:R-:W-:Y:S05]  /*0090*/  @P0 BRA `(.L_x_1) ;  /* 0x0000000000200947 */ /* 0x006fea0003800000 */
[----:B------:R-:W-:Y:S02]  /*00a0*/  ULDC.64 UR4, c[0x0][0x198] ;  /* 0x0000660000047ab9 */ /* 0x000fe40000000a00 */
[----:B------:R-:W-:Y:S02]  /*00b0*/  UIADD3 UR6, UP0, UR4, 0xf0, URZ ;  /* 0x000000f004067890 */ /* 0x000fe4000ff1e03f */
[----:B------:R-:W-:Y:S02]  /*00c0*/  UIADD3 UR4, UP1, UR4, 0x1f0, URZ ;  /* 0x000001f004047890 */ /* 0x000fe4000ff3e03f */
[----:B------:R-:W-:Y:S02]  /*00d0*/  UIADD3.X UR7, URZ, UR5, URZ, UP0, !UPT ;  /* 0x000000053f077290 */ /* 0x000fe400087fe43f */
[----:B------:R-:W-:-:S07]  /*00e0*/  UIADD3.X UR5, URZ, UR5, URZ, UP1, !UPT ;  /* 0x000000053f057290 */ /* 0x000fce0008ffe43f */
[----:B------:R0:W-:Y:S02]  /*00f0*/  UTMACCTL.PF [UR6] ;  /* 0x00000000060079b9 */ /* 0x0001e40008040000 */
[----:B------:R0:W-:Y:S02]  /*0100*/  UTMACCTL.PF [UR4] ;  /* 0x00000000040079b9 */ /* 0x0001e40008040000 */
[----:B0-----:R-:W-:Y:S01]  /*0110*/  NOP ;  /* 0x0000000000007918 */ /* 0x001fe20000000000 */
.L_x_1:
[----:B------:R-:W-:Y:S05]  /*0120*/  BSYNC B0 ;  /* 0x0000000000007941 */ /* 0x000fea0003800000 */
.L_x_0:
[----:B------:R-:W0:Y:S02]  /*0130*/  SHFL.IDX PT, R7, R0, RZ, 0x1f ;  /* 0x00001fff00077589 */ /* 0x000e2400000e0000 */
[----:B0-----:R-:W-:-:S13]  /*0140*/  ISETP.NE.AND P0, PT, R7, RZ, PT ;  /* 0x000000ff0700720c */ /* 0x001fda0003f05270 */
[----:B------:R-:W-:Y:S05]  /*0150*/  @P0 BRA `(.L_x_2) ;  /* 0x0000000000d40947 */ /* 0x000fea0003800000 */
[----:B------:R-:W-:Y:S01]  /*0160*/  ELECT P0, URZ, PT ;  /* 0x00000000003f782f */ /* 0x000fe20003800000 */
[----:B------:R-:W-:-:S12]  /*0170*/  BSSY B0, `(.L_x_2) ;  /* 0x0000033000007945 */ /* 0x000fd80003800000 */
[----:B------:R-:W-:Y:S05]  /*0180*/  @!P0 BRA `(.L_x_3) ;  /* 0x0000000000c48947 */ /* 0x000fea0003800000 */
[----:B------:R-:W0:Y:S01]  /*0190*/  S2UR UR8, SR_CgaCtaId ;  /* 0x00000000000879c3 */ /* 0x000e220000008800 */
[----:B------:R-:W-:Y:S01]  /*01a0*/  UMOV UR4, 0x400 ;  /* 0x0000040000047882 */ /* 0x000fe20000000000 */
[----:B------:R-:W-:Y:S01]  /*01b0*/  UMOV UR5, 0x1 ;  /* 0x0000000100057882 */ /* 0x000fe20000000000 */
[----:B------:R-:W-:Y:S02]  /*01c0*/  UMOV UR6, 0x2 ;  /* 0x0000000200067882 */ /* 0x000fe40000000000 */
[----:B------:R-:W-:-:S04]  /*01d0*/  UIADD3 UR6, -UR6, 0x100000, URZ ;  /* 0x0010000006067890 */ /* 0x000fc8000fffe13f */
[----:B------:R-:W-:Y:S02]  /*01e0*/  USHF.L.U32 UR7, UR6, 0xb, URZ ;  /* 0x0000000b06077899 */ /* 0x000fe4000800063f */
[----:B------:R-:W-:Y:S02]  /*01f0*/  USHF.L.U32 UR6, UR6, 0x1, URZ ;  /* 0x0000000106067899 */ /* 0x000fe4000800063f */
[----:B0-----:R-:W-:Y:S02]  /*0200*/  ULEA UR8, UR8, UR4, 0x18 ;  /* 0x0000000408087291 */ /* 0x001fe4000f8ec03f */
[----:B------:R-:W-:-:S04]  /*0210*/  UIADD3 UR4, -UR5, 0x100000, URZ ;  /* 0x0010000005047890 */ /* 0x000fc8000fffe13f */
[----:B------:R-:W-:Y:S02]  /*0220*/  USHF.L.U32 UR5, UR4, 0xb, URZ ;  /* 0x0000000b04057899 */ /* 0x000fe4000800063f */
[----:B------:R-:W-:Y:S01]  /*0230*/  USHF.L.U32 UR4, UR4, 0x1, URZ ;  /* 0x0000000104047899 */ /* 0x000fe2000800063f */
[----:B------:R-:W0:Y:S11]  /*0240*/  FENCE.VIEW.ASYNC.S ;  /* 0x00000000000073c6 */ /* 0x000e360000000000 */
[----:B0-----:R0:W1:Y:S01]  /*0250*/  SYNCS.EXCH.64 URZ, [UR8], UR4 ;  /* 0x00000004083f75b2 */ /* 0x0010620008000100 */
[----:B------:R0:W2:Y:S01]  /*0260*/  SYNCS.EXCH.64 URZ, [UR8+0x90], UR6 ;  /* 0x00009006083f75b2 */ /* 0x0000a20008000100 */
[----:B------:R0:W3:Y:S01]  /*0270*/  SYNCS.EXCH.64 URZ, [UR8+0x8], UR4 ;  /* 0x00000804083f75b2 */ /* 0x0000e20008000100 */
[----:B------:R0:W4:Y:S01]  /*0280*/  SYNCS.EXCH.64 URZ, [UR8+0x98], UR6 ;  /* 0x00009806083f75b2 */ /* 0x0001220008000100 */
[----:B------:R0:W0:Y:S01]  /*0290*/  SYNCS.EXCH.64 URZ, [UR8+0x10], UR4 ;  /* 0x00001004083f75b2 */ /* 0x0000220008000100 */
        /* <DEDUP_REMOVED lines=31> */
[----:B-1234-:R-:W-:Y:S01]  /*0490*/  NOP ;  /* 0x0000000000007918 */ /* 0x01efe20000000000 */
.L_x_3:
[----:B0-----:R-:W-:Y:S05]  /*04a0*/  BSYNC B0 ;  /* 0x0000000000007941 */ /* 0x001fea0003800000 */
.L_x_2:
[----:B------:R-:W0:Y:S01]  /*04b0*/  SHFL.IDX PT, R3, R0, RZ, 0x1f ;  /* 0x00001fff00037589 */ /* 0x000e2200000e0000 */
[----:B------:R-:W-:Y:S01]  /*04c0*/  SHF.R.S32.HI R4, RZ, 0x1f, R11 ;  /* 0x0000001fff047819 */ /* 0x000fe2000001140b */
[----:B------:R-:W1:Y:S01]  /*04d0*/  S2UR UR12, SR_CTAID.X ;  /* 0x00000000000c79c3 */ /* 0x000e620000002500 */
[----:B------:R-:W-:Y:S01]  /*04e0*/  ELECT P0, URZ, PT ;  /* 0x00000000003f782f */ /* 0x000fe20003800000 */
[----:B------:R2:W3:Y:S01]  /*04f0*/  SHFL.IDX PT, R8, R0, RZ, 0x1f ;  /* 0x00001fff00087589 */ /* 0x0004e200000e0000 */
[----:B------:R-:W-:Y:S02]  /*0500*/  LEA.HI R4, R4, R11, RZ, 0x7 ;  /* 0x0000000b04047211 */ /* 0x000fe400078f38ff */
[----:B------:R-:W-:Y:S01]  /*0510*/  ELECT P1, URZ, PT ;  /* 0x00000000003f782f */ /* 0x000fe20003820000 */
[----:B------:R-:W-:Y:S01]  /*0520*/  NOP ;  /* 0x0000000000007918 */ /* 0x000fe20000000000 */
[----:B------:R-:W4:Y:S01]  /*0530*/  S2R R16, SR_CTAID.Y ;  /* 0x0000000000107919 */ /* 0x000f220000002600 */
[----:B------:R-:W-:Y:S01]  /*0540*/  LOP3.LUT R4, R4, 0xffffff80, RZ, 0xc0, !PT ;  /* 0xffffff8004047812 */ /* 0x000fe200078ec0ff */
[----:B------:R-:W-:Y:S01]  /*0550*/  ULDC UR4, c[0x0][0x150] ;  /* 0x0000540000047ab9 */ /* 0x000fe20000000800 */
[----:B------:R-:W5:Y:S01]  /*0560*/  LDC R12, c[0x0][0x144] ;  /* 0x00005100ff0c7b82 */ /* 0x000f620000000800 */
[----:B------:R3:W5:Y:S01]  /*0570*/  SHFL.IDX PT, R14, R5, RZ, 0x1f ;  /* 0x00001fff050e7589 */ /* 0x00076200000e0000 */
[----:B------:R-:W-:Y:S01]  /*0580*/  UMOV UR11, 0x80 ;  /* 0x00000080000b7882 */ /* 0x000fe20000000000 */
[----:B------:R-:W-:Y:S01]  /*0590*/  IMAD.IADD R10, R11, 0x1, -R4 ;  /* 0x000000010b0a7824 */ /* 0x000fe200078e0a04 */
[----:B------:R-:W-:Y:S01]  /*05a0*/  NOP ;  /* 0x0000000000007918 */ /* 0x000fe20000000000 */
[C---:B------:R-:W-:Y:S01]  /*05b0*/  VIADD R38, R6.reuse, 0xffffffff ;  /* 0xffffffff06267836 */ /* 0x040fe20000000000 */
[----:B------:R-:W-:-:S02]  /*05c0*/  ISETP.NE.AND P4, PT, R6, RZ, PT ;  /* 0x000000ff0600720c */ /* 0x000fc40003f85270 */
[----:B------:R-:W-:Y:S01]  /*05d0*/  SHF.R.S32.HI R19, RZ, 0x1f, R10 ;  /* 0x0000001fff137819 */ /* 0x000fe2000001140a */
[----:B------:R-:W5:Y:S01]  /*05e0*/  LDC R13, c[0x0][0x140] ;  /* 0x00005000ff0d7b82 */ /* 0x000f620000000800 */
[----:B------:R-:W-:Y:S02]  /*05f0*/  ISETP.GE.U32.AND P6, PT, R38, 0x2, PT ;  /* 0x000000022600780c */ /* 0x000fe40003fc6070 */
[----:B0-----:R-:W-:Y:S02]  /*0600*/  ISETP.NE.OR P0, PT, R3, RZ, !P0 ;  /* 0x000000ff0300720c */ /* 0x001fe40004705670 */
[----:B------:R-:W-:Y:S02]  /*0610*/  LEA.HI R3, R19, R10, RZ, 0x3 ;  /* 0x0000000a13037211 */ /* 0x000fe400078f18ff */
[----:B-1----:R-:W-:Y:S01]  /*0620*/  I2FP.F32.U32 R4, UR12 ;  /* 0x0000000c00047c45 */ /* 0x002fe20008201000 */
[----:B------:R-:W0:Y:S01]  /*0630*/  LDC R27, c[0x0][0x148] ;  /* 0x00005200ff1b7b82 */ /* 0x000e220000000800 */
[----:B--2---:R-:W-:-:S02]  /*0640*/  SHF.R.S32.HI R0, RZ, 0x3, R3 ;  /* 0x00000003ff007819 */ /* 0x004fc40000011403 */
[----:B---3--:R-:W-:Y:S01]  /*0650*/  ISETP.NE.OR P1, PT, R8, RZ, !P1 ;  /* 0x000000ff0800720c */ /* 0x008fe20004f25670 */
[----:B------:R-:W-:Y:S01]  /*0660*/  FMUL R9, R4, UR4 ;  /* 0x0000000404097c20 */ /* 0x000fe20008400000 */
[----:B------:R-:W-:Y:S01]  /*0670*/  SHF.R.S32.HI R3, RZ, 0x1f, R3 ;  /* 0x0000001fff037819 */ /* 0x000fe20000011403 */
[----:B------:R-:W-:Y:S01]  /*0680*/  ULDC UR4, c[0x0][0x154] ;  /* 0x0000550000047ab9 */ /* 0x000fe20000000800 */
[----:B------:R-:W-:Y:S01]  /*0690*/  SHF.R.S32.HI R8, RZ, 0x1f, R7 ;  /* 0x0000001fff087819 */ /* 0x000fe20000011407 */
[----:B------:R-:W-:Y:S01]  /*06a0*/  VOTEU.ALL UP1, P0 ;  /* 0x00000000003f7886 */ /* 0x000fe20000020000 */
[----:B------:R-:W-:Y:S01]  /*06b0*/  LEA.HI R4, R3, R0, RZ, 0x2 ;  /* 0x0000000003047211 */ /* 0x000fe200078f10ff */
[----:B------:R-:W1:Y:S01]  /*06c0*/  F2I.U32.TRUNC.NTZ R9, R9 ;  /* 0x0000000900097305 */ /* 0x000e62000020f000 */
[----:B------:R-:W-:Y:S01]  /*06d0*/  LEA.HI R8, R8, R7, RZ, 0x2 ;  /* 0x0000000708087211 */ /* 0x000fe200078f10ff */
[----:B------:R-:W-:Y:S01]  /*06e0*/  VOTEU.ALL UP0, P0 ;  /* 0x00000000003f7886 */ /* 0x000fe20000000000 */
[----:B------:R-:W-:Y:S01]  /*06f0*/  SHF.R.S32.HI R3, RZ, 0x1f, R2 ;  /* 0x0000001fff037819 */ /* 0x000fe20000011402 */
[----:B------:R-:W2:Y:S01]  /*0700*/  @!UP1 S2UR UR7, SR_CgaCtaId ;  /* 0x00000000000799c3 */ /* 0x000ea20000008800 */
[----:B------:R-:W-:Y:S01]  /*0710*/  LOP3.LUT R5, R4, 0xfffffffc, RZ, 0xc0, !PT ;  /* 0xfffffffc04057812 */ /* 0x000fe200078ec0ff */
[----:B------:R-:W-:Y:S01]  /*0720*/  VOTEU.ALL UP2, P1 ;  /* 0x00000000003f7886 */ /* 0x000fe20000840000 */
[----:B------:R-:W-:Y:S01]  /*0730*/  LOP3.LUT R8, R8, 0x3ffffffc, RZ, 0xc0, !PT ;  /* 0x3ffffffc08087812 */ /* 0x000fe200078ec0ff */
[----:B------:R-:W-:Y:S01]  /*0740*/  @!UP1 UMOV UR6, 0x400 ;  /* 0x0000040000069882 */ /* 0x000fe20000000000 */
[----:B------:R-:W-:Y:S01]  /*0750*/  LEA.HI R3, R3, R2, RZ, 0x2 ;  /* 0x0000000203037211 */ /* 0x000fe200078f10ff */
[----:B------:R-:W-:Y:S01]  /*0760*/  IMAD.IADD R5, R0, 0x1, -R5 ;  /* 0x0000000100057824 */ /* 0x000fe200078e0a05 */
[----:B------:R-:W-:Y:S01]  /*0770*/  @!UP2 UMOV UR9, 0x400 ;  /* 0x000004000009a882 */ /* 0x000fe20000000000 */
[----:B------:R-:W-:Y:S01]  /*0780*/  IMAD.IADD R8, R7, 0x1, -R8 ;  /* 0x0000000107087824 */ /* 0x000fe200078e0a08 */
[----:B------:R-:W-:Y:S01]  /*0790*/  LOP3.LUT R3, R3, 0xfffffffc, RZ, 0xc0, !PT ;  /* 0xfffffffc03037812 */ /* 0x000fe200078ec0ff */
[----:B------:R-:W3:Y:S01]  /*07a0*/  @!UP2 S2UR UR10, SR_CgaCtaId ;  /* 0x00000000000aa9c3 */ /* 0x000ee20000008800 */
[----:B-1----:R-:W-:Y:S01]  /*07b0*/  IMAD.MOV R9, RZ, RZ, -R9 ;  /* 0x000000ffff097224 */ /* 0x002fe200078e0a09 */
[----:B------:R-:W-:Y:S01]  /*07c0*/  VOTEU.ALL UP3, P1 ;  /* 0x00000000003f7886 */ /* 0x000fe20000860000 */
[----:B------:R-:W-:Y:S01]  /*07d0*/  IMAD R5, R8, 0x4, R5 ;  /* 0x0000000408057824 */ /* 0x000fe200078e0205 */
[----:B------:R-:W-:Y:S01]  /*07e0*/  VOTEU.ALL UP4, P1 ;  /* 0x00000000003f7886 */ /* 0x000fe20000880000 */
[----:B------:R-:W-:Y:S01]  /*07f0*/  IMAD.IADD R18, R2, 0x1, -R3 ;  /* 0x0000000102127824 */ /* 0x000fe200078e0a03 */
[----:B----4-:R-:W-:Y:S01]  /*0800*/  I2FP.F32.U32 R2, R16 ;  /* 0x0000001000027245 */ /* 0x010fe20000201000 */
[----:B-----5:R-:W-:Y:S01]  /*0810*/  IMAD R25, R12, R9, UR12 ;  /* 0x0000000c0c197e24 */ /* 0x020fe2000f8e0209 */
[C---:B------:R-:W-:Y:S01]  /*0820*/  LEA.HI R0, R5.reuse, R5, RZ, 0x1 ;  /* 0x0000000505007211 */ /* 0x040fe200078f08ff */
[C---:B------:R-:W-:Y:S01]  /*0830*/  IMAD.SHL.U32 R12, R5.reuse, 0x4, RZ ;  /* 0x00000004050c7824 */ /* 0x040fe200078e00ff */
[----:B------:R-:W-:Y:S01]  /*0840*/  VOTEU.ALL UP5, P1 ;  /* 0x00000000003f7886 */ /* 0x000fe200008a0000 */
[----:B------:R-:W-:Y:S01]  /*0850*/  FMUL R2, R2, UR4 ;  /* 0x0000000402027c20 */ /* 0x000fe20008400000 */
[----:B------:R-:W-:Y:S01]  /*0860*/  LOP3.LUT R0, R0, 0xfffffffe, RZ, 0xc0, !PT ;  /* 0xfffffffe00007812 */ /* 0x000fe200078ec0ff */
[----:B------:R-:W-:Y:S01]  /*0870*/  UMOV UR4, 0x20 ;  /* 0x0000002000047882 */ /* 0x000fe20000000000 */
[----:B--2---:R-:W-:Y:S01]  /*0880*/  @!UP1 ULEA UR8, UR7, UR6, 0x18 ;  /* 0x0000000607089291 */ /* 0x004fe2000f8ec03f */
[----:B------:R-:W-:Y:S01]  /*0890*/  LOP3.LUT R12, R5, 0xc, R12, 0x78, !PT ;  /* 0x0000000c050c7812 */ /* 0x000fe200078e780c */
[----:B------:R-:W-:-:S04]  /*08a0*/  @!UP1 UIADD3 UR4, -UR4, 0x100000, URZ ;  /* 0x0010000004049890 */ /* 0x000fc8000fffe13f */
[----:B------:R-:W-:Y:S02]  /*08b0*/  @!UP1 USHF.L.U32 UR5, UR4, 0xb, URZ ;  /* 0x0000000b04059899 */ /* 0x000fe4000800063f */
[----:B------:R-:W-:Y:S01]  /*08c0*/  @!UP1 USHF.L.U32 UR4, UR4, 0x1, URZ ;  /* 0x0000000104049899 */ /* 0x000fe2000800063f */
[----:B------:R-:W-:Y:S01]  /*08d0*/  IMAD.IADD R0, R5, 0x1, -R0 ;  /* 0x0000000105007824 */ /* 0x000fe200078e0a00 */
[----:B------:R-:W1:Y:S01]  /*08e0*/  F2I.U32.TRUNC.NTZ R2, R2 ;  /* 0x0000000200027305 */ /* 0x000e62000020f000 */
[----:B------:R-:W-:-:S04]  /*08f0*/  @!UP2 UIADD3 UR6, -UR11, 0x100000, URZ ;  /* 0x001000000b06a890 */ /* 0x000fc8000fffe13f */
[----:B------:R-:W-:Y:S02]  /*0900*/  @!UP2 USHF.L.U32 UR7, UR6, 0xb, URZ ;  /* 0x0000000b0607a899 */ /* 0x000fe4000800063f */
[----:B------:R-:W-:Y:S01]  /*0910*/  @!UP2 USHF.L.U32 UR6, UR6, 0x1, URZ ;  /* 0x000000010606a899 */ /* 0x000fe2000800063f */
[----:B------:R-:W-:Y:S01]  /*0920*/  ISETP.EQ.U32.AND P3, PT, R13, 0x1, PT ;  /* 0x000000010d00780c */ /* 0x000fe20003f62070 */
[----:B------:R-:W-:Y:S01]  /*0930*/  VOTEU.ALL UP1, P0 ;  /* 0x00000000003f7886 */ /* 0x000fe20000020000 */
[----:B------:R-:W-:Y:S01]  /*0940*/  ISETP.NE.AND P2, PT, R0, R25, PT ;  /* 0x000000190000720c */ /* 0x000fe20003f45270 */
[----:B------:R-:W-:Y:S01]  /*0950*/  IMAD.MOV.U32 R13, RZ, RZ, 0x1 ;  /* 0x00000001ff0d7424 */ /* 0x000fe200078e00ff */
[----:B---3--:R-:W-:Y:S01]  /*0960*/  @!UP2 ULEA UR9, UR10, UR9, 0x18 ;  /* 0x000000090a09a291 */ /* 0x008fe2000f8ec03f */
[----:B------:R-:W-:Y:S01]  /*0970*/  LOP3.LUT P0, RZ, R10, 0x7, RZ, 0xc0, !PT ;  /* 0x000000070aff7812 */ /* 0x000fe2000780c0ff */
[----:B------:R-:W-:Y:S01]  /*0980*/  VOTEU.ALL UP2, P1 ;  /* 0x00000000003f7886 */ /* 0x000fe20000840000 */
[----:B------:R-:W-:Y:S01]  /*0990*/  ISETP.NE.AND P1, PT, R18, 0x3, PT ;  /* 0x000000031200780c */ /* 0x000fe20003f25270 */
[----:B------:R-:W2:Y:S02]  /*09a0*/  FENCE.VIEW.ASYNC.S ;  /* 0x00000000000073c6 */ /* 0x000ea40000000000 */
[----:B--2---:R2:W3:Y:S01]  /*09b0*/  @!UP0 SYNCS.EXCH.64 URZ, [UR8+0x150], UR4 ;  /* 0x00015004083f85b2 */ /* 0x0044e20008000100 */
[----:B------:R-:W-:-:S02]  /*09c0*/  ISETP.LT.U32.AND P0, PT, R12, 0x2, !P0 ;  /* 0x000000020c00780c */ /* 0x000fc40004701070 */
[----:B------:R-:W-:Y:S01]  /*09d0*/  ISETP.EQ.OR P1, PT, R18, RZ, !P1 ;  /* 0x000000ff1200720c */ /* 0x000fe20004f22670 */
[----:B-1----:R-:W-:Y:S01]  /*09e0*/  IMAD.MOV R24, RZ, RZ, -R2 ;  /* 0x000000ffff187224 */ /* 0x002fe200078e0a02 */
[----:B------:R-:W-:Y:S02]  /*09f0*/  R2UR UR15, R14 ;  /* 0x000000000e0f72ca */ /* 0x000fe400000e0000 */
[----:B------:R-:W-:Y:S01]  /*0a00*/  @P2 LEA.HI R0, R12, R12, RZ, 0x1 ;  /* 0x0000000c0c002211 */ /* 0x000fe200078f08ff */
[----:B0-----:R-:W-:Y:S01]  /*0a10*/  IMAD R3, R27, R24, R16 ;  /* 0x000000181b037224 */ /* 0x001fe200078e0210 */
[----:B------:R-:W-:Y:S02]  /*0a20*/  ISETP.EQ.AND P1, PT, R6, RZ, P1 ;  /* 0x000000ff0600720c */ /* 0x000fe40000f22270 */
[----:B------:R-:W-:Y:S02]  /*0a30*/  @P2 SHF.R.S32.HI R0, RZ, 0x1, R0 ;  /* 0x00000001ff002819 */ /* 0x000fe40000011400 */
[----:B------:R-:W-:Y:S01]  /*0a40*/  SEL R7, RZ, 0x1, !P1 ;  /* 0x00000001ff077807 */ /* 0x000fe20004800000 */
[----:B------:R2:W0:Y:S01]  /*0a50*/  @!UP1 SYNCS.EXCH.64 URZ, [UR8+0x158], UR4 ;  /* 0x00015804083f95b2 */ /* 0x0004220008000100 */
[----:B------:R-:W-:Y:S01]  /*0a60*/  @P2 ISETP.NE.AND P5, PT, R0, R3, PT ;  /* 0x000000030000220c */ /* 0x000fe20003fa5270 */
[----:B------:R-:W-:Y:S01]  /*0a70*/  NOP ;  /* 0x0000000000007918 */ /* 0x000fe20000000000 */
[----:B------:R-:W-:-:S02]  /*0a80*/  SEL R0, RZ, 0x1, !P0 ;  /* 0x00000001ff007807 */ /* 0x000fc40004000000 */
[----:B------:R-:W-:Y:S02]  /*0a90*/  @P2 SEL R13, RZ, 0x1, P5 ;  /* 0x00000001ff0d2807 */ /* 0x000fe40002800000 */
[----:B------:R-:W-:Y:S02]  /*0aa0*/  SEL R7, R7, 0x2, P6 ;  /* 0x0000000207077807 */ /* 0x000fe40003000000 */
[----:B------:R-:W-:Y:S01]  /*0ab0*/  LOP3.LUT R13, R13, R0, RZ, 0xc0, !PT ;  /* 0x000000000d0d7212 */ /* 0x000fe200078ec0ff */
[----:B------:R2:W1:Y:S01]  /*0ac0*/  @!UP2 SYNCS.EXCH.64 URZ, [UR9+0x130], UR6 ;  /* 0x00013006093fa5b2 */ /* 0x0004620008000100 */
[----:B------:R2:W4:Y:S01]  /*0ad0*/  @!UP3 SYNCS.EXCH.64 URZ, [UR9+0x138], UR6 ;  /* 0x00013806093fb5b2 */ /* 0x0005220008000100 */
[----:B------:R2:W0:Y:S01]  /*0ae0*/  @!UP4 SYNCS.EXCH.64 URZ, [UR9+0x140], UR6 ;  /* 0x00014006093fc5b2 */ /* 0x0004220008000100 */
[----:B------:R2:W0:Y:S01]  /*0af0*/  @!UP5 SYNCS.EXCH.64 URZ, [UR9+0x148], UR6 ;  /* 0x00014806093fd5b2 */ /* 0x0004220008000100 */
[----:B------:R-:W-:Y:S01]  /*0b00*/  NOP ;  /* 0x0000000000007918 */ /* 0x000fe20000000000 */
[----:B--23--:R-:W-:Y:S05]  /*0b10*/  @!P3 BRA `(.L_x_4) ;  /* 0x000000000008b947 */ /* 0x00cfea0003800000 */
[----:B01--4-:R-:W-:Y:S01]  /*0b20*/  UCGABAR_ARV ;  /* 0x00000000000079c7 */ /* 0x013fe20008000000 */
[----:B------:R-:W-:Y:S05]  /*0b30*/  BRA `(.L_x_5) ;  /* 0x0000000000047947 */ /* 0x000fea0003800000 */
.L_x_4:
[----:B01--4-:R-:W-:Y:S01]  /*0b40*/  NOP ;  /* 0x0000000000007918 */ /* 0x013fe20000000000 */
.L_x_5:
[----:B------:R-:W-:Y:S01]  /*0b50*/  ULDC.64 UR4, c[0x0][0x598] ;  /* 0x0001660000047ab9 */ /* 0x000fe20000000a00 */
[----:B------:R-:W-:Y:S01]  /*0b60*/  ULDC.64 UR18, c[0x0][0x208] ;  /* 0x0000820000127ab9 */ /* 0x000fe20000000a00 */
[----:B------:R-:W-:-:S04]  /*0b70*/  ISETP.NE.U32.AND P0, PT, RZ, UR4, PT ;  /* 0x00000004ff007c0c */ /* 0x000fc8000bf05070 */
[----:B------:R-:W-:-:S13]  /*0b80*/  ISETP.NE.AND.EX P0, PT, RZ, UR5, PT, P0 ;  /* 0x00000005ff007c0c */ /* 0x000fda000bf05300 */
[----:B------:R-:W-:Y:S05]  /*0b90*/  @!P0 BRA `(.L_x_6) ;  /* 0x00000000001c8947 */ /* 0x000fea0003800000 */
[----:B------:R-:W0:Y:S02]  /*0ba0*/  LDC.64 R2, c[0x0][0x598] ;  /* 0x00016600ff027b82 */ /* 0x000e240000000a00 */
[----:B0-----:R-:W2:Y:S02]  /*0bb0*/  LDG.E.64 R2, desc[UR18][R2.64] ;  /* 0x0000001202027981 */ /* 0x001ea4000c1e1b00 */
[----:B--2---:R-:W-:-:S04]  /*0bc0*/  ISETP.NE.U32.AND P0, PT, R2, RZ, PT ;  /* 0x000000ff0200720c */ /* 0x004fc80003f05070 */
[----:B------:R-:W-:-:S13]  /*0bd0*/  ISETP.NE.AND.EX P0, PT, R3, RZ, PT, P0 ;  /* 0x000000ff0300720c */ /* 0x000fda0003f05300 */
[----:B------:R-:W-:Y:S05]  /*0be0*/  @!P0 BRA `(.L_x_6) ;  /* 0x0000000000088947 */ /* 0x000fea0003800000 */
[----:B------:R0:W5:Y:S01]  /*0bf0*/  LD.E R14, desc[UR18][R2.64] ;  /* 0x00000012020e7980 */ /* 0x000162000c101900 */
[----:B------:R-:W-:Y:S05]  /*0c00*/  BRA `(.L_x_7) ;  /* 0x0000000000207947 */ /* 0x000fea0003800000 */
.L_x_6:
[----:B------:R-:W-:Y:S02]  /*0c10*/  ULDC.64 UR4, c[0x0][0x588] ;  /* 0x0001620000047ab9 */ /* 0x000fe40000000a00 */
[----:B------:R-:W-:-:S04]  /*0c20*/  ISETP.NE.U32.AND P0, PT, RZ, UR4, PT ;  /* 0x00000004ff007c0c */ /* 0x000fc8000bf05070 */
[----:B------:R-:W-:-:S13]  /*0c30*/  ISETP.NE.AND.EX P0, PT, RZ, UR5, PT, P0 ;  /* 0x00000005ff007c0c */ /* 0x000fda000bf05300 */
[----:B------:R-:W-:Y:S05]  /*0c40*/  @!P0 BRA `(.L_x_8) ;  /* 0x00000000000c8947 */ /* 0x000fea0003800000 */
[----:B------:R-:W0:Y:S02]  /*0c50*/  LDC.64 R14, c[0x0][0x588] ;  /* 0x00016200ff0e7b82 */ /* 0x000e240000000a00 */
[----:B0-----:R1:W5:Y:S01]  /*0c60*/  LDG.E R14, desc[UR18][R14.64] ;  /* 0x000000120e0e7981 */ /* 0x001362000c1e1900 */
[----:B------:R-:W-:Y:S05]  /*0c70*/  BRA `(.L_x_7) ;  /* 0x0000000000047947 */ /* 0x000fea0003800000 */
.L_x_8:
[----:B------:R-:W2:Y:S02]  /*0c80*/  LDC R14, c[0x0][0x580] ;  /* 0x00016000ff0e7b82 */ /* 0x000ea40000000800 */
.L_x_7:
[----:B------:R-:W-:Y:S02]  /*0c90*/  ULDC.64 UR4, c[0x0][0x5a0] ;  /* 0x0001680000047ab9 */ /* 0x000fe40000000a00 */
[----:B------:R-:W-:-:S04]  /*0ca0*/  ISETP.NE.U32.AND P0, PT, RZ, UR4, PT ;  /* 0x00000004ff007c0c */ /* 0x000fc8000bf05070 */
[----:B------:R-:W-:-:S13]  /*0cb0*/  ISETP.NE.AND.EX P0, PT, RZ, UR5, PT, P0 ;  /* 0x00000005ff007c0c */ /* 0x000fda000bf05300 */
[----:B------:R-:W-:Y:S05]  /*0cc0*/  @!P0 BRA `(.L_x_9) ;  /* 0x00000000001c8947 */ /* 0x000fea0003800000 */
[----:B0-----:R-:W0:Y:S02]  /*0cd0*/  LDC.64 R2, c[0x0][0x5a0] ;  /* 0x00016800ff027b82 */ /* 0x001e240000000a00 */
[----:B0-----:R-:W3:Y:S02]  /*0ce0*/  LDG.E.64 R2, desc[UR18][R2.64] ;  /* 0x0000001202027981 */ /* 0x001ee4000c1e1b00 */
[----:B---3--:R-:W-:-:S04]  /*0cf0*/  ISETP.NE.U32.AND P0, PT, R2, RZ, PT ;  /* 0x000000ff0200720c */ /* 0x008fc80003f05070 */
[----:B------:R-:W-:-:S13]  /*0d00*/  ISETP.NE.AND.EX P0, PT, R3, RZ, PT, P0 ;  /* 0x000000ff0300720c */ /* 0x000fda0003f05300 */
[----:B------:R-:W-:Y:S05]  /*0d10*/  @!P0 BRA `(.L_x_9) ;  /* 0x0000000000088947 */ /* 0x000fea0003800000 */
[----:B-1----:R0:W5:Y:S01]  /*0d20*/  LD.E R15, desc[UR18][R2.64] ;  /* 0x00000012020f7980 */ /* 0x002162000c101900 */
[----:B------:R-:W-:Y:S05]  /*0d30*/  BRA `(.L_x_10) ;  /* 0x0000000000207947 */ /* 0x000fea0003800000 */
.L_x_9:
[----:B------:R-:W-:Y:S02]  /*0d40*/  ULDC.64 UR4, c[0x0][0x590] ;  /* 0x0001640000047ab9 */ /* 0x000fe40000000a00 */
[----:B------:R-:W-:-:S04]  /*0d50*/  ISETP.NE.U32.AND P0, PT, RZ, UR4, PT ;  /* 0x00000004ff007c0c */ /* 0x000fc8000bf05070 */
[----:B------:R-:W-:-:S13]  /*0d60*/  ISETP.NE.AND.EX P0, PT, RZ, UR5, PT, P0 ;  /* 0x00000005ff007c0c */ /* 0x000fda000bf05300 */
[----:B------:R-:W-:Y:S05]  /*0d70*/  @!P0 BRA `(.L_x_11) ;  /* 0x00000000000c8947 */ /* 0x000fea0003800000 */
[----:B0-----:R-:W1:Y:S02]  /*0d80*/  LDC.64 R2, c[0x0][0x590] ;  /* 0x00016400ff027b82 */ /* 0x001e640000000a00 */
[----:B-1----:R1:W5:Y:S01]  /*0d90*/  LDG.E R15, desc[UR18][R2.64] ;  /* 0x00000012020f7981 */ /* 0x002362000c1e1900 */
[----:B------:R-:W-:Y:S05]  /*0da0*/  BRA `(.L_x_10) ;  /* 0x0000000000047947 */ /* 0x000fea0003800000 */
.L_x_11:
[----:B-1----:R-:W3:Y:S02]  /*0db0*/  LDC R15, c[0x0][0x584] ;  /* 0x00016100ff0f7b82 */ /* 0x002ee40000000800 */
.L_x_10:
[----:B------:R-:W4:Y:S01]  /*0dc0*/  LDC R0, c[0x0][0x65c] ;  /* 0x00019700ff007b82 */ /* 0x000f220000000800 */
[----:B------:R-:W-:Y:S01]  /*0dd0*/  ULDC UR8, c[0x0][0x28c] ;  /* 0x0000a30000087ab9 */ /* 0x000fe20000000800 */
[----:B------:R-:W-:Y:S01]  /*0de0*/  ISETP.NE.AND P0, PT, R6, 0x2, PT ;  /* 0x000000020600780c */ /* 0x000fe20003f05270 */
[----:B------:R-:W-:Y:S01]  /*0df0*/  UIADD3 UR8, UR8, 0x3f, URZ ;  /* 0x0000003f08087890 */ /* 0x000fe2000fffe03f */
[----:B------:R-:W-:Y:S01]  /*0e00*/  IMAD.U32 R4, RZ, RZ, UR12 ;  /* 0x0000000cff047e24 */ /* 0x000fe2000f8e00ff */
[----:B------:R-:W-:Y:S01]  /*0e10*/  UMOV UR4, URZ ;  /* 0x0000003f00047c82 */ /* 0x000fe20008000000 */
[----:B------:R-:W-:Y:S01]  /*0e20*/  UMOV UR5, URZ ;  /* 0x0000003f00057c82 */ /* 0x000fe20008000000 */
[----:B------:R-:W-:-:S04]  /*0e30*/  USHF.R.S32.HI UR9, URZ, 0x1f, UR8 ;  /* 0x0000001f3f097899 */ /* 0x000fc80008011408 */
[----:B------:R-:W-:-:S04]  /*0e40*/  ULEA.HI UR9, UR9, UR8, URZ, 0x6 ;  /* 0x0000000809097291 */ /* 0x000fc8000f8f303f */
[----:B------:R-:W-:Y:S01]  /*0e50*/  USHF.R.S32.HI UR13, URZ, 0x6, UR9 ;  /* 0x000000063f0d7899 */ /* 0x000fe20008011409 */
[----:B----4-:R-:W-:-:S13]  /*0e60*/  ISETP.NE.AND P2, PT, R0, 0x1, PT ;  /* 0x000000010000780c */ /* 0x010fda0003f45270 */
[----:B01----:R-:W0:Y:S01]  /*0e70*/  @P2 LDC R3, c[0x0][0x10] ;  /* 0x00000400ff032b82 */ /* 0x003e220000000800 */
[----:B------:R-:W-:Y:S02]  /*0e80*/  @P2 IMAD.MOV.U32 R17, RZ, RZ, RZ ;  /* 0x000000ffff112224 */ /* 0x000fe400078e00ff */
[----:B------:R-:W-:-:S05]  /*0e90*/  @P2 IMAD.MOV.U32 R5, RZ, RZ, RZ ;  /* 0x000000ffff052224 */ /* 0x000fca00078e00ff */
[----:B------:R-:W1:Y:S01]  /*0ea0*/  @!P2 LDC R9, c[0x0][0xc] ;  /* 0x00000300ff09ab82 */ /* 0x000e620000000800 */
[----:B------:R-:W-:Y:S01]  /*0eb0*/  ULDC UR6, c[0x0][0xc] ;  /* 0x0000030000067ab9 */ /* 0x000fe20000000800 */
[----:B------:R-:W-:Y:S02]  /*0ec0*/  ULDC UR7, c[0x0][0x10] ;  /* 0x0000040000077ab9 */ /* 0x000fe40000000800 */
[----:B------:R-:W-:-:S04]  /*0ed0*/  UIMAD.WIDE.U32 UR6, UR6, UR7, URZ ;  /* 0x00000007060672a5 */ /* 0x000fc8000f8e003f */
[----:B------:R-:W4:Y:S01]  /*0ee0*/  LDC R8, c[0x0][0x14] ;  /* 0x00000500ff087b82 */ /* 0x000f220000000800 */
[----:B0-----:R-:W-:-:S04]  /*0ef0*/  @P2 IMAD.WIDE.U32 R2, R3, UR12, R16 ;  /* 0x0000000c03022c25 */ /* 0x001fc8000f8e0010 */
[----:B------:R-:W-:Y:S02]  /*0f00*/  @P2 IMAD.IADD R3, R3, 0x1, R5 ;  /* 0x0000000103032824 */ /* 0x000fe400078e0205 */
[----:B------:R-:W-:Y:S02]  /*0f10*/  IMAD.MOV.U32 R5, RZ, RZ, RZ ;  /* 0x000000ffff057224 */ /* 0x000fe400078e00ff */
[----:B-1----:R-:W-:-:S04]  /*0f20*/  @!P2 IMAD.WIDE.U32 R4, R16, R9, R4 ;  /* 0x000000091004a225 */ /* 0x002fc800078e0004 */
[----:B------:R-:W-:Y:S02]  /*0f30*/  @!P2 IMAD.MOV.U32 R2, RZ, RZ, R4 ;  /* 0x000000ffff02a224 */ /* 0x000fe400078e0004 */
[C---:B----4-:R-:W-:Y:S02]  /*0f40*/  IMAD R21, R8.reuse, UR7, RZ ;  /* 0x0000000708157c24 */ /* 0x050fe4000f8e02ff */
[----:B------:R-:W-:Y:S01]  /*0f50*/  IMAD.WIDE.U32 R8, R8, UR6, RZ ;  /* 0x0000000608087c25 */ /* 0x000fe2000f8e00ff */
[----:B------:R-:W-:-:S03]  /*0f60*/  ULDC.64 UR6, c[0x0][0x650] ;  /* 0x0001940000067ab9 */ /* 0x000fc60000000a00 */
[----:B------:R-:W-:Y:S02]  /*0f70*/  @!P2 IMAD.MOV.U32 R3, RZ, RZ, R5 ;  /* 0x000000ffff03a224 */ /* 0x000fe400078e0005 */
[----:B------:R-:W-:Y:S01]  /*0f80*/  IMAD.IADD R0, R9, 0x1, R21 ;  /* 0x0000000109007824 */ /* 0x000fe200078e0215 */
[----:B------:R-:W-:Y:S06]  /*0f90*/  @P0 BRA `(.L_x_12) ;  /* 0x0000000000200947 */ /* 0x000fec0003800000 */
[----:B------:R-:W-:Y:S01]  /*0fa0*/  UISETP.GE.U32.AND UP0, UPT, UR13, 0x12, UPT ;  /* 0x000000120d00788c */ /* 0x000fe2000bf06070 */
[----:B------:R-:W-:Y:S01]  /*0fb0*/  IADD3 R2, P0, R2, R8, RZ ;  /* 0x0000000802027210 */ /* 0x000fe20007f1e0ff */
[----:B------:R-:W-:-:S04]  /*0fc0*/  UIMAD.WIDE.U32 UR4, UR13, 0x38e38e39, URZ ;  /* 0x38e38e390d0478a5 */ /* 0x000fc8000f8e003f */
[----:B------:R-:W-:Y:S01]  /*0fd0*/  USHF.R.U32.HI UR4, URZ, 0x2, UR5 ;  /* 0x000000023f047899 */ /* 0x000fe20008011605 */
[----:B------:R-:W-:Y:S02]  /*0fe0*/  IMAD.X R3, R0, 0x1, R3, P0 ;  /* 0x0000000100037824 */ /* 0x000fe400000e0603 */
[----:B------:R-:W-:Y:S02]  /*0ff0*/  UMOV UR5, URZ ;  /* 0x0000003f00057c82 */ /* 0x000fe40008000000 */
[----:B------:R-:W-:Y:S02]  /*1000*/  @UP0 ULOP3.LUT UR5, UR4, 0x1, URZ, 0xc0, !UPT ;  /* 0x0000000104050892 */ /* 0x000fe4000f8ec03f */
[----:B------:R-:W-:-:S12]  /*1010*/  UIMAD UR4, UR4, -0x12, UR13 ;  /* 0xffffffee040478a4 */ /* 0x000fd8000f8e020d */
.L_x_12:
[----:B------:R-:W-:Y:S01]  /*1020*/  ISETP.GE.U32.AND P0, PT, R2, UR6, PT ;  /* 0x0000000602007c0c */ /* 0x000fe2000bf06070 */
[----:B------:R-:W-:Y:S01]  /*1030*/  IMAD.MOV.U32 R6, RZ, RZ, -0x1 ;  /* 0xffffffffff067424 */ /* 0x000fe200078e00ff */
[----:B------:R-:W-:Y:S01]  /*1040*/  PRMT R20, RZ, 0x7610, R20 ;  /* 0x00007610ff147816 */ /* 0x000fe20000000014 */
[----:B------:R-:W-:Y:S01]  /*1050*/  IMAD.MOV.U32 R5, RZ, RZ, -0x1 ;  /* 0xffffffffff057424 */ /* 0x000fe200078e00ff */
[----:B------:R-:W-:Y:S01]  /*1060*/  ISETP.GE.U32.AND.EX P0, PT, R3, UR7, PT, P0 ;  /* 0x0000000703007c0c */ /* 0x000fe2000bf06100 */
[----:B------:R-:W-:-:S12]  /*1070*/  IMAD.MOV.U32 R4, RZ, RZ, -0x1 ;  /* 0xffffffffff047424 */ /* 0x000fd800078e00ff */
[----:B------:R-:W-:Y:S05]  /*1080*/  @P0 BRA `(.L_x_13) ;  /* 0x0000000400240947 */ /* 0x000fea0003800000 */
[----:B------:R-:W0:Y:S01]  /*1090*/  LDC.64 R30, c[0x0][0x628] ;  /* 0x00018a00ff1e7b82 */ /* 0x000e220000000a00 */
[----:B------:R-:W-:Y:S02]  /*10a0*/  IMAD.MOV.U32 R4, RZ, RZ, R2 ;  /* 0x000000ffff047224 */ /* 0x000fe400078e0002 */
[----:B------:R-:W-:-:S05]  /*10b0*/  IMAD.MOV.U32 R5, RZ, RZ, R3 ;  /* 0x000000ffff057224 */ /* 0x000fca00078e0003 */
[----:B------:R-:W1:Y:S08]  /*10c0*/  LDC R6, c[0x0][0x630] ;  /* 0x00018c00ff067b82 */ /* 0x000e700000000800 */
[----:B------:R-:W4:Y:S01]  /*10d0*/  LDC.64 R32, c[0x0][0x620] ;  /* 0x00018800ff207b82 */ /* 0x000f220000000a00 */
[----:B0-----:R-:W-:-:S04]  /*10e0*/  ISETP.NE.U32.AND P0, PT, R30, RZ, PT ;  /* 0x000000ff1e00720c */ /* 0x001fc80003f05070 */
[----:B------:R-:W-:-:S13]  /*10f0*/  ISETP.NE.AND.EX P0, PT, R31, RZ, PT, P0 ;  /* 0x000000ff1f00720c */ /* 0x000fda0003f05300 */
[----:B-1--4-:R-:W-:Y:S05]  /*1100*/  @!P0 BRA `(.L_x_14) ;  /* 0x0000000000288947 */ /* 0x012fea0003800000 */
[----:B------:R-:W0:Y:S02]  /*1110*/  LDC R23, c[0x0][0x634] ;  /* 0x00018d00ff177b82 */ /* 0x000e240000000800 */
[----:B0-----:R-:W-:-:S05]  /*1120*/  IADD3 R23, P0, R2, R23, RZ ;  /* 0x0000001702177210 */ /* 0x001fca0007f1e0ff */
[----:B------:R-:W-:-:S04]  /*1130*/  IMAD.X R29, RZ, RZ, R3, P0 ;  /* 0x000000ffff1d7224 */ /* 0x000fc800000e0603 */
[----:B------:R-:W-:-:S04]  /*1140*/  IMAD.WIDE.U32 R4, R29, R30, RZ ;  /* 0x0000001e1d047225 */ /* 0x000fc800078e00ff */
[----:B------:R-:W-:-:S04]  /*1150*/  IMAD.WIDE.U32 R20, P0, R23, R31, R4 ;  /* 0x0000001f17147225 */ /* 0x000fc80007800004 */
[----:B------:R-:W-:-:S04]  /*1160*/  IMAD.WIDE.U32 R4, R23, R30, RZ ;  /* 0x0000001e17047225 */ /* 0x000fc800078e00ff */
[----:B------:R-:W-:Y:S01]  /*1170*/  IMAD.X R23, RZ, RZ, RZ, P0 ;  /* 0x000000ffff177224 */ /* 0x000fe200000e06ff */
[----:B------:R-:W-:Y:S01]  /*1180*/  IADD3 RZ, P0, R5, R20, RZ ;  /* 0x0000001405ff7210 */ /* 0x000fe20007f1e0ff */
[----:B------:R-:W-:-:S04]  /*1190*/  IMAD.MOV.U32 R22, RZ, RZ, R21 ;  /* 0x000000ffff167224 */ /* 0x000fc800078e0015 */
[----:B------:R-:W-:-:S08]  /*11a0*/  IMAD.WIDE.U32.X R4, R29, R31, R22, P0 ;  /* 0x0000001f1d047225 */ /* 0x000fd000000e0416 */
.L_x_14:
[----:B------:R-:W0:Y:S01]  /*11b0*/  LDC.64 R34, c[0x0][0x640] ;  /* 0x00019000ff227b82 */ /* 0x000e220000000a00 */
[-CC-:B------:R-:W-:Y:S01]  /*11c0*/  SHF.R.U64 R36, R4, R6.reuse, R5.reuse ;  /* 0x0000000604247219 */ /* 0x180fe20000001205 */
[----:B------:R-:W-:Y:S01]  /*11d0*/  IMAD.MOV.U32 R39, RZ, RZ, 0x1 ;  /* 0x00000001ff277424 */ /* 0x000fe200078e00ff */
[----:B------:R-:W-:Y:S02]  /*11e0*/  SHF.R.U32.HI R4, RZ, R6, R5 ;  /* 0x00000006ff047219 */ /* 0x000fe40000011605 */
[----:B------:R-:W-:-:S03]  /*11f0*/  IADD3 R21, P0, RZ, -R36, RZ ;  /* 0x80000024ff157210 */ /* 0x000fc60007f1e0ff */
[----:B------:R-:W1:Y:S02]  /*1200*/  LDC R20, c[0x0][0x618] ;  /* 0x00018600ff147b82 */ /* 0x000e640000000800 */
[----:B------:R-:W-:-:S04]  /*1210*/  IMAD.X R5, RZ, RZ, ~R4, P0 ;  /* 0x000000ffff057224 */ /* 0x000fc800000e0e04 */
[-C--:B------:R-:W-:Y:S02]  /*1220*/  IMAD R6, R5, R32.reuse, RZ ;  /* 0x0000002005067224 */ /* 0x080fe400078e02ff */
[----:B------:R-:W4:Y:S01]  /*1230*/  LDC R23, c[0x0][0x608] ;  /* 0x00018200ff177b82 */ /* 0x000f220000000800 */
[----:B------:R-:W-:-:S04]  /*1240*/  IMAD.WIDE.U32 R4, R21, R32, R2 ;  /* 0x0000002015047225 */ /* 0x000fc800078e0002 */
[----:B------:R-:W-:-:S03]  /*1250*/  IMAD R21, R21, R33, R6 ;  /* 0x0000002115157224 */ /* 0x000fc600078e0206 */
[----:B------:R-:W2:Y:S01]  /*1260*/  LDC R26, c[0x0][0x658] ;  /* 0x00019600ff1a7b82 */ /* 0x000ea20000000800 */
[----:B------:R-:W-:Y:S01]  /*1270*/  IMAD.IADD R5, R5, 0x1, R21 ;  /* 0x0000000105057824 */ /* 0x000fe200078e0215 */
[----:B0-----:R-:W-:Y:S01]  /*1280*/  ISETP.NE.U32.AND P0, PT, R34, RZ, PT ;  /* 0x000000ff2200720c */ /* 0x001fe20003f05070 */
[----:B------:R-:W-:-:S03]  /*1290*/  IMAD.MOV.U32 R21, RZ, RZ, -0x1 ;  /* 0xffffffffff157424 */ /* 0x000fc600078e00ff */
[----:B------:R-:W-:Y:S02]  /*12a0*/  ISETP.NE.AND.EX P0, PT, R35, RZ, PT, P0 ;  /* 0x000000ff2300720c */ /* 0x000fe40003f05300 */
[----:B------:R-:W0:Y:S01]  /*12b0*/  LDC R33, c[0x0][0x600] ;  /* 0x00018000ff217b82 */ /* 0x000e220000000800 */
[-CC-:B-1----:R-:W-:Y:S02]  /*12c0*/  SHF.R.U64 R31, R4, R20.reuse, R5.reuse ;  /* 0x00000014041f7219 */ /* 0x182fe40000001205 */
[----:B------:R-:W-:-:S05]  /*12d0*/  SHF.R.U32.HI R4, RZ, R20, R5 ;  /* 0x00000014ff047219 */ /* 0x000fca0000011605 */
[----:B------:R-:W1:Y:S01]  /*12e0*/  LDC R28, c[0x0][0x648] ;  /* 0x00019200ff1c7b82 */ /* 0x000e620000000800 */
[-CC-:B----4-:R-:W-:Y:S02]  /*12f0*/  SHF.R.U64 R41, R31, R23.reuse, R4.reuse ;  /* 0x000000171f297219 */ /* 0x190fe40000001204 */
[----:B------:R-:W-:-:S05]  /*1300*/  SHF.R.U32.HI R5, RZ, R23, R4 ;  /* 0x00000017ff057219 */ /* 0x000fca0000011604 */
[----:B------:R-:W4:Y:S01]  /*1310*/  LDC R37, c[0x0][0x638] ;  /* 0x00018e00ff257b82 */ /* 0x000f220000000800 */
[-C--:B--2---:R-:W-:Y:S02]  /*1320*/  SHF.L.U32 R4, R21, R26.reuse, RZ ;  /* 0x0000001a15047219 */ /* 0x084fe400000006ff */
[--C-:B------:R-:W-:Y:S02]  /*1330*/  SHF.R.U64 R32, R41, R26, R5.reuse ;  /* 0x0000001a29207219 */ /* 0x100fe40000001205 */
[----:B------:R-:W-:Y:S02]  /*1340*/  LOP3.LUT R6, RZ, R4, RZ, 0x33, !PT ;  /* 0x00000004ff067212 */ /* 0x000fe400078e33ff */
[----:B------:R-:W-:Y:S01]  /*1350*/  SHF.R.U32.HI R5, RZ, R26, R5 ;  /* 0x0000001aff057219 */ /* 0x000fe20000011605 */
[----:B------:R-:W2:Y:S01]  /*1360*/  LDC R30, c[0x0][0x610] ;  /* 0x00018400ff1e7b82 */ /* 0x000ea20000000800 */
[----:B------:R-:W-:Y:S01]  /*1370*/  IMAD.MOV.U32 R4, RZ, RZ, R32 ;  /* 0x000000ffff047224 */ /* 0x000fe200078e0020 */
[----:B------:R-:W-:Y:S06]  /*1380*/  @!P0 BRA `(.L_x_15) ;  /* 0x0000000000288947 */ /* 0x000fec0003800000 */
[----:B------:R-:W3:Y:S02]  /*1390*/  LDC R23, c[0x0][0x64c] ;  /* 0x00019300ff177b82 */ /* 0x000ee40000000800 */
[----:B---3--:R-:W-:-:S05]  /*13a0*/  IADD3 R23, P0, R32, R23, RZ ;  /* 0x0000001720177210 */ /* 0x008fca0007f1e0ff */
        /* <DEDUP_REMOVED lines=8> */
.L_x_15:
[----:B-1----:R-:W-:Y:S01]  /*1430*/  SHF.R.U64 R17, R4, R28, R5 ;  /* 0x0000001c04117219 */ /* 0x002fe20000001205 */
[----:B------:R-:W-:Y:S01]  /*1440*/  @P2 IMAD R25, R27, R24, R16 ;  /* 0x000000181b192224 */ /* 0x000fe200078e0210 */
[----:B------:R-:W-:Y:S02]  /*1450*/  SHF.L.U32 R4, R39, R26, RZ ;  /* 0x0000001a27047219 */ /* 0x000fe400000006ff */
[----:B------:R-:W-:Y:S01]  /*1460*/  LOP3.LUT R5, R41, R6, RZ, 0xc0, !PT ;  /* 0x0000000629057212 */ /* 0x000fe200078ec0ff */
[----:B0-----:R-:W-:Y:S02]  /*1470*/  VIADD R6, R33, 0xffffffff ;  /* 0xffffffff21067836 */ /* 0x001fe40000000000 */
[----:B------:R-:W-:Y:S02]  /*1480*/  IMAD.MOV R20, RZ, RZ, -R17 ;  /* 0x000000ffff147224 */ /* 0x000fe400078e0a11 */
[----:B------:R-:W-:Y:S01]  /*1490*/  IMAD R16, R4, R17, R5 ;  /* 0x0000001104107224 */ /* 0x000fe200078e0205 */
[----:B------:R-:W-:Y:S01]  /*14a0*/  LOP3.LUT R17, R31, R6, RZ, 0xc0, !PT ;  /* 0x000000061f117212 */ /* 0x000fe200078ec0ff */
[----:B----4-:R-:W-:-:S02]  /*14b0*/  IMAD R4, R20, R37, R32 ;  /* 0x0000002514047224 */ /* 0x010fc400078e0220 */
[----:B--2---:R-:W-:Y:S02]  /*14c0*/  IMAD R6, R16, R30, R25 ;  /* 0x0000001e10067224 */ /* 0x004fe400078e0219 */
[----:B------:R-:W-:Y:S02]  /*14d0*/  IMAD R17, R4, R33, R17 ;  /* 0x0000002104117224 */ /* 0x000fe400078e0211 */
[----:B------:R-:W-:Y:S02]  /*14e0*/  IMAD.MOV.U32 R20, RZ, RZ, 0x1 ;  /* 0x00000001ff147424 */ /* 0x000fe400078e00ff */
[----:B------:R-:W-:Y:S01]  /*14f0*/  IMAD.MOV.U32 R4, RZ, RZ, R36 ;  /* 0x000000ffff047224 */ /* 0x000fe200078e0024 */
[----:B------:R-:W-:Y:S02]  /*1500*/  SEL R5, R17, R6, !P2 ;  /* 0x0000000611057207 */ /* 0x000fe40005000000 */
[----:B------:R-:W-:-:S07]  /*1510*/  SEL R6, R6, R17, !P2 ;  /* 0x0000001106067207 */ /* 0x000fce0005000000 */
.L_x_13:
[----:B------:R-:W-:Y:S05]  /*1520*/  @!P3 BRA `(.L_x_16) ;  /* 0x00000000000cb947 */ /* 0x000fea0003800000 */
[----:B------:R-:W-:Y:S01]  /*1530*/  UCGABAR_WAIT ;  /* 0x0000000000007dc7 */ /* 0x000fe20008000000 */
[----:B------:R-:W-:Y:S01]  /*1540*/  CCTL.IVALL ;  /* 0x00000000ff00798f */ /* 0x000fe20002000000 */
[----:B------:R-:W-:Y:S05]  /*1550*/  BRA `(.L_x_17) ;  /* 0x0000000000047947 */ /* 0x000fea0003800000 */
.L_x_16:
[----:B------:R-:W-:Y:S06]  /*1560*/  BAR.SYNC.DEFER_BLOCKING 0x0 ;  /* 0x0000000000007b1d */ /* 0x000fec0000010000 */
.L_x_17:
[----:B------:R-:W-:Y:S05]  /*1570*/  @!P4 BRA `(.L_x_18) ;  /* 0x0000006c0068c947 */ /* 0x000fea0003800000 */
[----:B------:R-:W-:-:S13]  /*1580*/  ISETP.GT.U32.AND P0, PT, R38, 0x1, PT ;  /* 0x000000012600780c */ /* 0x000fda0003f04070 */
[----:B------:R-:W-:Y:S05]  /*1590*/  @P0 EXIT ;  /* 0x000000000000094d */ /* 0x000fea0003800000 */
.L_x_19:
[----:B------:R-:W-:-:S08]  /*15a0*/  NOP ;  /* 0x0000000000007918 */ /* 0x000fd00000000000 */
[----:B------:R-:W0:Y:S02]  /*15b0*/  USETMAXREG.TRY_ALLOC.CTAPOOL UP0, 0xe8 ;  /* 0x000000e8000079c8 */ /* 0x000e240008000600 */
[----:B0-----:R-:W-:-:S13]  /*15c0*/  PLOP3.LUT P0, PT, PT, PT, UP0, 0x80, 0x0 ;  /* 0x000000000000781c */ /* 0x001fda0003f0f008 */
[----:B------:R-:W-:Y:S05]  /*15d0*/  @!P0 BRA `(.L_x_19) ;  /* 0xfffffffc00f08947 */ /* 0x000fea000383ffff */
[----:B------:R-:W-:-:S13]  /*15e0*/  LOP3.LUT P0, RZ, R20, 0xff, RZ, 0xc0, !PT ;  /* 0x000000ff14ff7812 */ /* 0x000fda000780c0ff */
[----:B------:R-:W-:Y:S05]  /*15f0*/  @!P0 EXIT ;  /* 0x000000000000894d */ /* 0x000fea0003800000 */
[----:B------:R-:W0:Y:S01]  /*1600*/  S2UR UR6, SR_CgaCtaId ;  /* 0x00000000000679c3 */ /* 0x000e220000008800 */
[CC--:B------:R-:W-:Y:S01]  /*1610*/  LEA.HI R11, R19.reuse, R10.reuse, RZ, 0x2 ;  /* 0x0000000a130b7211 */ /* 0x0c0fe200078f10ff */
[----:B------:R-:W-:Y:S01]  /*1620*/  UIADD3 UR7, UR15, -0x1, URZ ;  /* 0xffffffff0f077890 */ /* 0x000fe2000fffe03f */
[----:B------:R-:W-:Y:S01]  /*1630*/  LEA.HI R19, R19, R10, RZ, 0x5 ;  /* 0x0000000a13137211 */ /* 0x000fe200078f28ff */
[----:B------:R-:W-:Y:S01]  /*1640*/  UMOV UR12, 0x400 ;  /* 0x00000400000c7882 */ /* 0x000fe20000000000 */
[--C-:B------:R-:W-:Y:S01]  /*1650*/  SHF.R.S32.HI R18, RZ, 0x2, R11.reuse ;  /* 0x00000002ff127819 */ /* 0x100fe2000001140b */
[----:B------:R-:W-:Y:S01]  /*1660*/  UISETP.LT.AND UP0, UPT, UR13, 0x1, UPT ;  /* 0x000000010d00788c */ /* 0x000fe2000bf01270 */
[----:B------:R-:W-:Y:S01]  /*1670*/  SHF.R.S32.HI R17, RZ, 0x1f, R11 ;  /* 0x0000001fff117819 */ /* 0x000fe2000001140b */
[----:B------:R-:W-:Y:S01]  /*1680*/  USHF.L.U32 UR20, UR13, 0x1, URZ ;  /* 0x000000010d147899 */ /* 0x000fe2000800063f */
[----:B------:R-:W-:Y:S01]  /*1690*/  LOP3.LUT R11, R11, 0xfffffffc, RZ, 0xc0, !PT ;  /* 0xfffffffc0b0b7812 */ /* 0x000fe200078ec0ff */
[----:B------:R-:W-:Y:S01]  /*16a0*/  USEL UR14, UR13, 0x1, UP0 ;  /* 0x000000010d0e7887 */ /* 0x000fe20008000000 */
[----:B------:R-:W-:Y:S01]  /*16b0*/  LEA.HI R17, R17, R18, RZ, 0x3 ;  /* 0x0000001211117211 */ /* 0x000fe200078f18ff */
[----:B------:R-:W-:Y:S01]  /*16c0*/  UISETP.NE.AND UP0, UPT, UR7, URZ, UPT ;  /* 0x0000003f0700728c */ /* 0x000fe2000bf05270 */
[----:B------:R-:W-:Y:S01]  /*16d0*/  LOP3.LUT R148, R7, 0x1, RZ, 0xfc, !PT ;  /* 0x0000000107947812 */ /* 0x000fe200078efcff */
[----:B------:R-:W-:Y:S01]  /*16e0*/  IMAD.IADD R16, R10, 0x1, -R11 ;  /* 0x000000010a107824 */ /* 0x000fe200078e0a0b */
[----:B------:R-:W-:Y:S01]  /*16f0*/  LOP3.LUT R17, R17, 0xfffffff8, RZ, 0xc0, !PT ;  /* 0xfffffff811117812 */ /* 0x000fe200078ec0ff */
[----:B------:R-:W-:-:S04]  /*1700*/  UIADD3 UR14, -UR14, UR13, URZ ;  /* 0x0000000d0e0e7290 */ /* 0x000fc8000fffe13f */
[----:B------:R-:W-:Y:S01]  /*1710*/  IMAD.IADD R18, R18, 0x1, -R17 ;  /* 0x0000000112127824 */ /* 0x000fe200078e0a11 */
[----:B------:R-:W-:Y:S01]  /*1720*/  SHF.R.S32.HI R17, RZ, 0x5, R19 ;  /* 0x00000005ff117819 */ /* 0x000fe20000011413 */
[----:B0-----:R-:W-:-:S03]  /*1730*/  ULEA UR12, UR6, UR12, 0x18 ;  /* 0x0000000c060c7291 */ /* 0x001fc6000f8ec03f */
[--C-:B------:R-:W-:Y:S01]  /*1740*/  SHF.R.S32.HI R19, RZ, 0x1f, R18.reuse ;  /* 0x0000001fff137819 */ /* 0x100fe20000011412 */
[----:B------:R-:W-:Y:S01]  /*1750*/  USHF.L.U32 UR6, UR7, 0x3, URZ ;  /* 0x0000000307067899 */ /* 0x000fe2000800063f */
[C-C-:B------:R-:W-:Y:S01]  /*1760*/  IMAD R20, R17.reuse, -0x10, -R18.reuse ;  /* 0xfffffff011147824 */ /* 0x140fe200078e0a12 */
[----:B------:R-:W-:Y:S02]  /*1770*/  USEL UR7, URZ, 0x1, UP0 ;  /* 0x000000013f077887 */ /* 0x000fe40008000000 */
[----:B------:R-:W-:Y:S01]  /*1780*/  ULOP3.LUT UR6, UR6, 0x8, URZ, 0xc0, !UPT ;  /* 0x0000000806067892 */ /* 0x000fe2000f8ec03f */
[----:B------:R-:W-:Y:S01]  /*1790*/  IMAD.WIDE R10, R17, 0x10, R18 ;  /* 0x00000010110a7825 */ /* 0x000fe200078e0212 */
[----:B------:R-:W-:Y:S02]  /*17a0*/  UIADD3 UR21, UR12, 0x130, URZ ;  /* 0x000001300c157890 */ /* 0x000fe4000fffe03f */
[----:B------:R-:W-:Y:S01]  /*17b0*/  ULOP3.LUT UR22, UR6, 0x8, URZ, 0x3c, !UPT ;  /* 0x0000000806167892 */ /* 0x000fe2000f8e3c3f */
[----:B------:R-:W-:Y:S01]  /*17c0*/  IMAD.U32 R150, RZ, RZ, UR7 ;  /* 0x00000007ff967e24 */ /* 0x000fe2000f8e00ff */
[----:B------:R-:W-:-:S02]  /*17d0*/  ULOP3.LUT UR16, UR6, 0x18, URZ, 0x3c, !UPT ;  /* 0x0000001806107892 */ /* 0x000fc4000f8e3c3f */
[----:B------:R-:W-:Y:S01]  /*17e0*/  ULEA UR15, UR15, UR21, 0x3 ;  /* 0x000000150f0f7291 */ /* 0x000fe2000f8e183f */
[----:B------:R-:W-:Y:S02]  /*17f0*/  ULDC UR6, c[0x0][0x284] ;  /* 0x0000a10000067ab9 */ /* 0x000fe40000000800 */
[----:B------:R-:W-:-:S09]  /*1800*/  VIADD R17, R20, UR6 ;  /* 0x0000000614117c36 */ /* 0x000fd20008000000 */
.L_x_174:
[----:B------:R-:W-:Y:S01]  /*1810*/  SHF.L.U32 R18, R150, 0x1f, RZ ;  /* 0x0000001f96127819 */ /* 0x000fe200000006ff */
[----:B------:R-:W0:Y:S01]  /*1820*/  LDC R19, c[0x0][0x28c] ;  /* 0x0000a300ff137b82 */ /* 0x000e220000000800 */
[----:B------:R-:W-:Y:S01]  /*1830*/  UMOV UR6, URZ ;  /* 0x0000003f00067c82 */ /* 0x000fe20008000000 */
[----:B------:R-:W-:Y:S01]  /*1840*/  UMOV UR17, UR4 ;  /* 0x0000000400117c82 */ /* 0x000fe20008000000 */
[----:B-1----:R-:W1:Y:S01]  /*1850*/  SYNCS.PHASECHK.TRANS64.TRYWAIT P0, [UR15+-0x8], R18 ;  /* 0xfffff812ff0075a7 */ /* 0x002e62000800014f */
[----:B0-----:R-:W-:Y:S01]  /*1860*/  ISETP.GE.AND P1, PT, R19, 0x1, PT ;  /* 0x000000011300780c */ /* 0x001fe20003f26270 */
[----:B-1-34-:R-:W-:-:S12]  /*1870*/  @!P0 BRA `(.L_x_20) ;  /* 0x0000008000a48947 */ /* 0x01afd80003800000 */
.L_x_210:
[----:B------:R-:W-:Y:S01]  /*1880*/  UMOV UR7, URZ ;  /* 0x0000003f00077c82 */ /* 0x000fe20008000000 */
[----:B------:R-:W-:Y:S01]  /*1890*/  UMOV UR8, URZ ;  /* 0x0000003f00087c82 */ /* 0x000fe20008000000 */
[----:B------:R-:W-:Y:S02]  /*18a0*/  CS2R R88, SRZ ;  /* 0x0000000000587805 */ /* 0x000fe4000001ff00 */
[----:B------:R-:W-:Y:S02]  /*18b0*/  CS2R R22, SRZ ;  /* 0x0000000000167805 */ /* 0x000fe4000001ff00 */
[----:B------:R-:W-:Y:S02]  /*18c0*/  CS2R R90, SRZ ;  /* 0x00000000005a7805 */ /* 0x000fe4000001ff00 */
[----:B------:R-:W-:Y:S02]  /*18d0*/  CS2R R92, SRZ ;  /* 0x00000000005c7805 */ /* 0x000fe4000001ff00 */
[----:B------:R-:W-:-:S02]  /*18e0*/  CS2R R94, SRZ ;  /* 0x00000000005e7805 */ /* 0x000fc4000001ff00 */
[----:B------:R-:W-:Y:S02]  /*18f0*/  CS2R R96, SRZ ;  /* 0x0000000000607805 */ /* 0x000fe4000001ff00 */
        /* <DEDUP_REMOVED lines=24> */
[----:B------:R-:W-:Y:S01]  /*1a80*/  CS2R R146, SRZ ;  /* 0x0000000000927805 */ /* 0x000fe2000001ff00 */
[----:B------:R-:W-:Y:S01]  /*1a90*/  IMAD.MOV.U32 R149, RZ, RZ, RZ ;  /* 0x000000ffff957224 */ /* 0x000fe200078e00ff */
[----:B------:R-:W-:Y:S01]  /*1aa0*/  CS2R R24, SRZ ;  /* 0x0000000000187805 */ /* 0x000fe2000001ff00 */
[----:B------:R-:W-:Y:S01]  /*1ab0*/  IMAD.MOV.U32 R151, RZ, RZ, RZ ;  /* 0x000000ffff977224 */ /* 0x000fe200078e00ff */
[----:B------:R-:W-:Y:S01]  /*1ac0*/  CS2R R26, SRZ ;  /* 0x00000000001a7805 */ /* 0x000fe2000001ff00 */
[----:B------:R-:W-:Y:S01]  /*1ad0*/  IMAD.U32 R152, RZ, RZ, UR5 ;  /* 0x00000005ff987e24 */ /* 0x000fe2000f8e00ff */
        /* <DEDUP_REMOVED lines=29> */
[----:B------:R-:W-:Y:S01]  /*1cb0*/  CS2R R86, SRZ ;  /* 0x0000000000567805 */ /* 0x000fe2000001ff00 */
[----:B------:R-:W-:Y:S06]  /*1cc0*/  @!P1 BRA `(.L_x_21) ;  /* 0x00000008003c9947 */ /* 0x000fec0003800000 */
[----:B------:R-:W-:-:S13]  /*1cd0*/  ISETP.NE.AND P1, PT, R148, 0x3, PT ;  /* 0x000000039400780c */ /* 0x000fda0003f25270 */
[----:B------:R-:W-:Y:S05]  /*1ce0*/  @!P1 BRA `(.L_x_22) ;  /* 0x0000000000049947 */ /* 0x000fea0003800000 */
[----:B------:R-:W-:Y:S01]  /*1cf0*/  BPT.TRAP 0x1 ;  /* 0x000000040000795c */ /* 0x000fe20000300000 */
.L_x_22:
[----:B------:R-:W-:Y:S01]  /*1d00*/  ULEA UR6, UR4, UR12, 0x3 ;  /* 0x0000000c04067291 */ /* 0x000fe2000f8e183f */
[----:B0-----:R-:W-:-:S05]  /*1d10*/  IMAD.U32 R18, RZ, RZ, UR5 ;  /* 0x00000005ff127e24 */ /* 0x001fca000f8e00ff */
[----:B------:R-:W-:-:S04]  /*1d20*/  SHF.L.U32 R18, R18, 0x1f, RZ ;  /* 0x0000001f12127819 */ /* 0x000fc800000006ff */
[----:B------:R0:W1:Y:S01]  /*1d30*/  SYNCS.PHASECHK.TRANS64.TRYWAIT P0, [UR6], R18 ;  /* 0x00000012ff0075a7 */ /* 0x0000620008000146 */
[----:B------:R-:W-:Y:S05]  /*1d40*/  @!P1 BRA `(.L_x_23) ;  /* 0x0000000000049947 */ /* 0x000fea0003800000 */
[----:B------:R-:W-:Y:S01]  /*1d50*/  BPT.TRAP 0x1 ;  /* 0x000000040000795c */ /* 0x000fe20000300000 */
.L_x_23:
[----:B-1----:R-:W-:Y:S05]  /*1d60*/  @P0 BRA `(.L_x_24) ;  /* 0x0000000000080947 */ /* 0x002fea0003800000 */
[----:B------:R-:W1:Y:S02]  /*1d70*/  SYNCS.PHASECHK.TRANS64.TRYWAIT P0, [UR6], R18 ;  /* 0x00000012ff0075a7 */ /* 0x000e640008000146 */
[----:B-1----:R-:W-:Y:S05]  /*1d80*/  @!P0 BRA `(.L_x_25) ;  /* 0x0000007c00788947 */ /* 0x002fea0003800000 */
.L_x_24:
[----:B------:R-:W-:Y:S01]  /*1d90*/  UIADD3 UR6, UR12, 0x200, URZ ;  /* 0x000002000c067890 */ /* 0x000fe2000fffe03f */
[----:B------:R-:W-:Y:S01]  /*1da0*/  WARPGROUP.ARRIVE ;  /* 0x00000000000079c5 */ /* 0x000fe20000000000 */
[----:B------:R-:W-:Y:S01]  /*1db0*/  UIADD3 UR7, UR12, 0x12200, URZ ;  /* 0x000122000c077890 */ /* 0x000fe2000fffe03f */
[----:B------:R-:W-:Y:S01]  /*1dc0*/  CS2R R88, SRZ ;  /* 0x0000000000587805 */ /* 0x000fe2000001ff00 */
[----:B------:R-:W-:Y:S01]  /*1dd0*/  USHF.R.U32.HI UR6, URZ, 0x4, UR6 ;  /* 0x000000043f067899 */ /* 0x000fe20008011606 */
[----:B------:R-:W-:Y:S01]  /*1de0*/  CS2R R22, SRZ ;  /* 0x0000000000167805 */ /* 0x000fe2000001ff00 */
[----:B------:R-:W-:Y:S01]  /*1df0*/  USHF.R.U32.HI UR7, URZ, 0x4, UR7 ;  /* 0x000000043f077899 */ /* 0x000fe20008011607 */
[----:B------:R-:W-:Y:S01]  /*1e00*/  CS2R R90, SRZ ;  /* 0x00000000005a7805 */ /* 0x000fe2000001ff00 */
[----:B------:R-:W-:Y:S01]  /*1e10*/  ULOP3.LUT UR6, UR6, 0x3fff, URZ, 0xc0, !UPT ;  /* 0x00003fff06067892 */ /* 0x000fe2000f8ec03f */
[----:B------:R-:W-:Y:S01]  /*1e20*/  CS2R R92, SRZ ;  /* 0x00000000005c7805 */ /* 0x000fe2000001ff00 */
[----:B------:R-:W-:Y:S01]  /*1e30*/  ULOP3.LUT UR7, UR7, 0x3fff, URZ, 0xc0, !UPT ;  /* 0x00003fff07077892 */ /* 0x000fe2000f8ec03f */
[----:B------:R-:W-:Y:S01]  /*1e40*/  CS2R R94, SRZ ;  /* 0x00000000005e7805 */ /* 0x000fe2000001ff00 */
[----:B------:R-:W-:Y:S01]  /*1e50*/  ULOP3.LUT UR6, UR6, 0x10000, URZ, 0xfc, !UPT ;  /* 0x0001000006067892 */ /* 0x000fe2000f8efc3f */
[----:B------:R-:W-:Y:S01]  /*1e60*/  CS2R R96, SRZ ;  /* 0x0000000000607805 */ /* 0x000fe2000001ff00 */
[----:B------:R-:W-:Y:S01]  /*1e70*/  ULOP3.LUT UR7, UR7, 0x10000, URZ, 0xfc, !UPT ;  /* 0x0001000007077892 */ /* 0x000fe2000f8efc3f */
[----:B------:R-:W-:Y:S01]  /*1e80*/  CS2R R98, SRZ ;  /* 0x0000000000627805 */ /* 0x000fe2000001ff00 */
[----:B------:R-:W-:Y:S01]  /*1e90*/  ULEA UR8, UR4, UR6, 0x8 ;  /* 0x0000000604087291 */ /* 0x000fe2000f8e403f */
[----:B------:R-:W-:Y:S01]  /*1ea0*/  CS2R R102, SRZ ;  /* 0x0000000000667805 */ /* 0x000fe2000001ff00 */
[----:B------:R-:W-:Y:S01]  /*1eb0*/  ULEA UR10, UR4, UR7, 0x9 ;  /* 0x00000007040a7291 */ /* 0x000fe2000f8e483f */
[----:B------:R-:W-:Y:S01]  /*1ec0*/  CS2R R100, SRZ ;  /* 0x0000000000647805 */ /* 0x000fe2000001ff00 */
[----:B------:R-:W-:Y:S01]  /*1ed0*/  UMOV UR9, 0x80000020 ;  /* 0x8000002000097882 */ /* 0x000fe20000000000 */
[----:B------:R-:W-:Y:S01]  /*1ee0*/  UMOV UR11, 0x80000020 ;  /* 0x80000020000b7882 */ /* 0x000fe20000000000 */
[----:B------:R-:W-:Y:S01]  /*1ef0*/  ULDC UR7, c[0x0][0x50c] ;  /* 0x0001430000077ab9 */ /* 0x000fe20000000800 */
[----:B------:R-:W-:Y:S01]  /*1f00*/  UMOV UR6, 0x2 ;  /* 0x0000000200067882 */ /* 0x000fe20000000000 */
[----:B------:R-:W-:Y:S01]  /*1f10*/  UISETP.NE.AND UP0, UPT, UR7, 0x2, UPT ;  /* 0x000000020700788c */ /* 0x000fe2000bf05270 */
[----:B------:R-:W-:-:S02]  /*1f20*/  CS2R R104, SRZ ;  /* 0x0000000000687805 */ /* 0x000fc4000001ff00 */
[----:B------:R-:W-:Y:S01]  /*1f30*/  CS2R R106, SRZ ;  /* 0x00000000006a7805 */ /* 0x000fe2000001ff00 */
[----:B------:R-:W-:Y:S01]  /*1f40*/  QGMMA.64x128x32.F32.E4M3.E4M3 R24, gdesc[UR8], RZ, !UPT ;  /* 0x01e00000081879f3 */ /* 0x000fe2000c7008ff */
[----:B------:R-:W-:Y:S01]  /*1f50*/  USEL UR7, URZ, 0x1, UP0 ;  /* 0x000000013f077887 */ /* 0x000fe20008000000 */
[----:B------:R-:W-:Y:S01]  /*1f60*/  CS2R R108, SRZ ;  /* 0x00000000006c7805 */ /* 0x000fe2000001ff00 */
[----:B------:R-:W-:Y:S01]  /*1f70*/  UIADD3 UR8, UR8, 0x2, URZ ;  /* 0x0000000208087890 */ /* 0x000fe2000fffe03f */
[----:B------:R-:W-:Y:S01]  /*1f80*/  CS2R R110, SRZ ;  /* 0x00000000006e7805 */ /* 0x000fe2000001ff00 */
[----:B------:R-:W-:Y:S01]  /*1f90*/  UIADD3 UR10, UR10, 0x2, URZ ;  /* 0x000000020a0a7890 */ /* 0x000fe2000fffe03f */
[----:B------:R-:W-:Y:S02]  /*1fa0*/  CS2R R112, SRZ ;  /* 0x0000000000707805 */ /* 0x000fe4000001ff00 */
[----:B------:R-:W-:Y:S01]  /*1fb0*/  ISETP.NE.AND P0, PT, RZ, UR7, PT ;  /* 0x00000007ff007c0c */ /* 0x000fe2000bf05270 */
[----:B------:R-:W-:Y:S01]  /*1fc0*/  UMOV UR9, 0x80000020 ;  /* 0x8000002000097882 */ /* 0x000fe20000000000 */
[----:B------:R-:W-:Y:S01]  /*1fd0*/  UMOV UR11, 0x80000020 ;  /* 0x80000020000b7882 */ /* 0x000fe20000000000 */
        /* <DEDUP_REMOVED lines=17> */
[----:B------:R-:W-:Y:S02]  /*20f0*/  IMAD.MOV.U32 R149, RZ, RZ, RZ ;  /* 0x000000ffff957224 */ /* 0x000fe400078e00ff */
[----:B------:R-:W-:Y:S01]  /*2100*/  IMAD.MOV.U32 R151, RZ, RZ, RZ ;  /* 0x000000ffff977224 */ /* 0x000fe200078e00ff */
[----:B------:R-:W-:Y:S01]  /*2110*/  QGMMA.64x128x32.F32.E4M3.E4M3 R24, gdesc[UR8], R24, gsb0 ;  /* 0x01e00000081879f3 */ /* 0x000fe20008000818 */
[----:B------:R-:W-:Y:S05]  /*2120*/  @!P0 BRA `(.L_x_26) ;  /* 0x0000000400088947 */ /* 0x000fea0003800000 */
[----:B------:R-:W-:Y:S02]  /*2130*/  WARPGROUP.DEPBAR.LE gsb0, 0x0 ;  /* 0x00008000000079c5 */ /* 0x000fe40000010000 */
[----:B------:R-:W-:-:S01]  /*2140*/  FADD R151, RZ, R24 ;  /* 0x00000018ff977221 */ /* 0x000fc20000000000 */
[----:B------:R-:W-:Y:S01]  /*2150*/  FADD R146, RZ, R25 ;  /* 0x00000019ff927221 */ /* 0x000fe20000000000 */
        /* <DEDUP_REMOVED lines=62> */
[----:B------:R-:W-:-:S06]  /*2540*/  UMOV UR6, URZ ;  /* 0x0000003f00067c82 */ /* 0x000fcc0008000000 */
.L_x_26:
[----:B------:R-:W-:-:S04]  /*2550*/  UIADD3 UR17, UR4, 0x1, URZ ;  /* 0x0000000104117890 */ /* 0x000fc8000fffe03f */
[----:B------:R-:W-:-:S04]  /*2560*/  UISETP.NE.AND UP0, UPT, UR17, 0x12, UPT ;  /* 0x000000121100788c */ /* 0x000fc8000bf05270 */
[----:B------:R-:W-:Y:S02]  /*2570*/  USEL UR8, URZ, 0x1, UP0 ;  /* 0x000000013f087887 */ /* 0x000fe40008000000 */
[----:B------:R-:W-:Y:S02]  /*2580*/  USEL UR17, UR17, URZ, UP0 ;  /* 0x0000003f11117287 */ /* 0x000fe40008000000 */
[----:B------:R-:W-:-:S06]  /*2590*/  ULOP3.LUT UR8, UR5, UR8, URZ, 0x3c, !UPT ;  /* 0x0000000805087292 */ /* 0x000fcc000f8e3c3f */
[----:B------:R-:W-:Y:S01]  /*25a0*/  IMAD.U32 R152, RZ, RZ, UR8 ;  /* 0x00000008ff987e24 */ /* 0x000fe2000f8e00ff */
[----:B------:R-:W-:-:S06]  /*25b0*/  UMOV UR8, 0x1 ;  /* 0x0000000100087882 */ /* 0x000fcc0000000000 */
.L_x_21:
[----:B------:R-:W-:-:S06]  /*25c0*/  UISETP.GE.AND UP0, UPT, UR14, 0x1, UPT ;  /* 0x000000010e00788c */ /* 0x000fcc000bf06270 */
[----:B------:R-:W-:-:S13]  /*25d0*/  PLOP3.LUT P0, PT, PT, PT, UP0, 0x80, 0x0 ;  /* 0x000000000000781c */ /* 0x000fda0003f0f008 */
[----:B------:R-:W-:Y:S05]  /*25e0*/  @!P0 BRA `(.L_x_27) ;  /* 0x0000000800088947 */ /* 0x000fea0003800000 */
[----:B01----:R-:W-:Y:S01]  /*25f0*/  IMAD.U32 R18, RZ, RZ, UR14 ;  /* 0x0000000eff127e24 */ /* 0x003fe2000f8e00ff */
[----:B------:R-:W-:Y:S01]  /*2600*/  ULDC UR23, c[0x0][0x50c] ;  /* 0x0001430000177ab9 */ /* 0x000fe20000000800 */
[----:B------:R-:W-:-:S07]  /*2610*/  IMAD.U32 R19, RZ, RZ, UR4 ;  /* 0x00000004ff137e24 */ /* 0x000fce000f8e00ff */
.L_x_35:
[----:B------:R-:W-:-:S13]  /*2620*/  ISETP.NE.AND P1, PT, R148, 0x3, PT ;  /* 0x000000039400780c */ /* 0x000fda0003f25270 */
[----:B------:R-:W-:Y:S05]  /*2630*/  @!P1 BRA `(.L_x_28) ;  /* 0x0000000000049947 */ /* 0x000fea0003800000 */
[----:B------:R-:W-:Y:S01]  /*2640*/  BPT.TRAP 0x1 ;  /* 0x000000040000795c */ /* 0x000fe20000300000 */
.L_x_28:
[----:B------:R-:W-:Y:S01]  /*2650*/  ULEA UR9, UR17, UR12, 0x3 ;  /* 0x0000000c11097291 */ /* 0x000fe2000f8e183f */
[----:B------:R-:W-:-:S08]  /*2660*/  SHF.L.U32 R20, R152, 0x1f, RZ ;  /* 0x0000001f98147819 */ /* 0x000fd000000006ff */
[----:B------:R0:W1:Y:S01]  /*2670*/  SYNCS.PHASECHK.TRANS64.TRYWAIT P0, [UR9], R20 ;  /* 0x00000014ff0075a7 */ /* 0x0000620008000149 */
[----:B------:R-:W-:Y:S05]  /*2680*/  @!P1 BRA `(.L_x_29) ;  /* 0x0000000000049947 */ /* 0x000fea0003800000 */
[----:B------:R-:W-:Y:S01]  /*2690*/  BPT.TRAP 0x1 ;  /* 0x000000040000795c */ /* 0x000fe20000300000 */
.L_x_29:
[----:B-1----:R-:W-:Y:S05]  /*26a0*/  @P0 BRA `(.L_x_30) ;  /* 0x0000000000080947 */ /* 0x002fea0003800000 */
[----:B------:R-:W1:Y:S02]  /*26b0*/  SYNCS.PHASECHK.TRANS64.TRYWAIT P0, [UR9], R20 ;  /* 0x00000014ff0075a7 */ /* 0x000e640008000149 */
[----:B-1----:R-:W-:Y:S05]  /*26c0*/  @!P0 BRA `(.L_x_31) ;  /* 0x0000007400408947 */ /* 0x002fea0003800000 */
.L_x_30:
[----:B------:R-:W-:Y:S01]  /*26d0*/  UIADD3 UR9, UR12, 0x200, URZ ;  /* 0x000002000c097890 */ /* 0x000fe2000fffe03f */
[----:B------:R-:W-:Y:S01]  /*26e0*/  WARPGROUP.ARRIVE ;  /* 0x00000000000079c5 */ /* 0x000fe20000000000 */
[----:B------:R-:W-:Y:S02]  /*26f0*/  UIADD3 UR10, UR12, 0x12200, URZ ;  /* 0x000122000c0a7890 */ /* 0x000fe4000fffe03f */
[----:B------:R-:W-:Y:S02]  /*2700*/  UISETP.NE.AND UP0, UPT, UR7, URZ, UPT ;  /* 0x0000003f0700728c */ /* 0x000fe4000bf05270 */
[----:B------:R-:W-:Y:S02]  /*2710*/  USHF.R.U32.HI UR9, URZ, 0x4, UR9 ;  /* 0x000000043f097899 */ /* 0x000fe40008011609 */
[----:B------:R-:W-:Y:S02]  /*2720*/  USHF.R.U32.HI UR10, URZ, 0x4, UR10 ;  /* 0x000000043f0a7899 */ /* 0x000fe4000801160a */
[----:B------:R-:W-:-:S02]  /*2730*/  USEL UR8, UR8, URZ, !UP0 ;  /* 0x0000003f08087287 */ /* 0x000fc4000c000000 */
[----:B------:R-:W-:Y:S02]  /*2740*/  ULOP3.LUT UR9, UR9, 0x3fff, URZ, 0xc0, !UPT ;  /* 0x00003fff09097892 */ /* 0x000fe4000f8ec03f */
[----:B------:R-:W-:Y:S02]  /*2750*/  ULOP3.LUT UR10, UR10, 0x3fff, URZ, 0xc0, !UPT ;  /* 0x00003fff0a0a7892 */ /* 0x000fe4000f8ec03f */
[----:B------:R-:W-:Y:S02]  /*2760*/  UISETP.NE.U32.AND UP0, UPT, UR8, URZ, UPT ;  /* 0x0000003f0800728c */ /* 0x000fe4000bf05070 */
[----:B------:R-:W-:Y:S02]  /*2770*/  ULOP3.LUT UR8, UR9, 0x10000, URZ, 0xfc, !UPT ;  /* 0x0001000009087892 */ /* 0x000fe4000f8efc3f */
[----:B------:R-:W-:Y:S02]  /*2780*/  ULOP3.LUT UR10, UR10, 0x10000, URZ, 0xfc, !UPT ;  /* 0x000100000a0a7892 */ /* 0x000fe4000f8efc3f */
[----:B------:R-:W-:-:S02]  /*2790*/  ULEA UR8, UR17, UR8, 0x8 ;  /* 0x0000000811087291 */ /* 0x000fc4000f8e403f */
[----:B------:R-:W-:Y:S01]  /*27a0*/  ULEA UR10, UR17, UR10, 0x9 ;  /* 0x0000000a110a7291 */ /* 0x000fe2000f8e483f */
[----:B------:R-:W-:Y:S01]  /*27b0*/  UMOV UR9, 0x80000020 ;  /* 0x8000002000097882 */ /* 0x000fe20000000000 */
[----:B------:R-:W-:Y:S01]  /*27c0*/  UMOV UR11, 0x80000020 ;  /* 0x80000020000b7882 */ /* 0x000fe20000000000 */
[----:B------:R-:W-:-:S06]  /*27d0*/  UIADD3 UR6, UR6, 0x2, URZ ;  /* 0x0000000206067890 */ /* 0x000fcc000fffe03f */
[----:B------:R-:W-:Y:S01]  /*27e0*/  QGMMA.64x128x32.F32.E4M3.E4M3 R24, gdesc[UR8], R24, UP0 ;  /* 0x01e00000081879f3 */ /* 0x000fe2000bf00818 */
[----:B------:R-:W-:Y:S02]  /*27f0*/  UIADD3 UR8, UR8, 0x2, URZ ;  /* 0x0000000208087890 */ /* 0x000fe4000fffe03f */
[----:B------:R-:W-:Y:S01]  /*2800*/  UIADD3 UR10, UR10, 0x2, URZ ;  /* 0x000000020a0a7890 */ /* 0x000fe2000fffe03f */
[----:B------:R-:W-:Y:S01]  /*2810*/  UMOV UR9, 0x80000020 ;  /* 0x8000002000097882 */ /* 0x000fe20000000000 */
[----:B------:R-:W-:Y:S01]  /*2820*/  UMOV UR11, 0x80000020 ;  /* 0x80000020000b7882 */ /* 0x000fe20000000000 */
[----:B------:R-:W-:-:S04]  /*2830*/  UISETP.NE.AND UP0, UPT, UR6, UR23, UPT ;  /* 0x000000170600728c */ /* 0x000fc8000bf05270 */
[----:B------:R-:W-:-:S06]  /*2840*/  USEL UR7, URZ, 0x1, UP0 ;  /* 0x000000013f077887 */ /* 0x000fcc0008000000 */
[----:B------:R-:W-:Y:S01]  /*2850*/  ISETP.NE.AND P0, PT, RZ, UR7, PT ;  /* 0x00000007ff007c0c */ /* 0x000fe2000bf05270 */
[----:B------:R-:W-:Y:S03]  /*2860*/  QGMMA.64x128x32.F32.E4M3.E4M3 R24, gdesc[UR8], R24, gsb0 ;  /* 0x01e00000081879f3 */ /* 0x000fe60008000818 */
[----:B------:R-:W-:-:S09]  /*2870*/  WARPGROUP.DEPBAR.LE gsb0, 0x1 ;  /* 0x00008000000079c5 */ /* 0x000fd20000010100 */
[----:B------:R-:W-:Y:S05]  /*2880*/  @!P0 BRA `(.L_x_32) ;  /* 0x0000000400088947 */ /* 0x000fea0003800000 */
[----:B------:R-:W-:Y:S02]  /*2890*/  WARPGROUP.DEPBAR.LE gsb0, 0x0 ;  /* 0x00008000000079c5 */ /* 0x000fe40000010000 */
[----:B------:R-:W-:-:S01]  /*28a0*/  FADD R151, R24, R151 ;  /* 0x0000009718977221 */ /* 0x000fc20000000000 */
[----:B------:R-:W-:Y:S01]  /*28b0*/  FADD R146, R25, R146 ;  /* 0x0000009219927221 */ /* 0x000fe20000000000 */
        /* <DEDUP_REMOVED lines=62> */
[----:B------:R-:W-:-:S06]  /*2ca0*/  UMOV UR6, URZ ;  /* 0x0000003f00067c82 */ /* 0x000fcc0008000000 */
.L_x_32:
[----:B------:R-:W-:Y:S05]  /*2cb0*/  @!P1 BRA `(.L_x_33) ;  /* 0x0000000000049947 */ /* 0x000fea0003800000 */
[----:B------:R-:W-:Y:S01]  /*2cc0*/  BPT.TRAP 0x1 ;  /* 0x000000040000795c */ /* 0x000fe20000300000 */
.L_x_33:
[----:B------:R-:W-:-:S13]  /*2cd0*/  ISETP.NE.AND P0, PT, R13, RZ, PT ;  /* 0x000000ff0d00720c */ /* 0x000fda0003f05270 */
[----:B01----:R-:W-:-:S05]  /*2ce0*/  @P0 LEA R20, R19, UR12, 0x3 ;  /* 0x0000000c13140c11 */ /* 0x003fca000f8e18ff */
[----:B------:R-:W-:-:S05]  /*2cf0*/  @P0 VIADD R21, R20, 0x90 ;  /* 0x0000009014150836 */ /* 0x000fca0000000000 */
[----:B------:R-:W-:-:S04]  /*2d00*/  @P0 PRMT R21, R12, 0x654, R21 ;  /* 0x000006540c150816 */ /* 0x000fc80000000015 */
[----:B------:R0:W-:Y:S01]  /*2d10*/  @P0 SYNCS.ARRIVE.TRANS64.RED.A1T0 RZ, [R21+URZ], RZ ;  /* 0x000000ff15ff09a7 */ /* 0x0001e2000810043f */
[----:B------:R-:W-:-:S13]  /*2d20*/  ISETP.GT.U32.AND P0, PT, R7, 0x1, PT ;  /* 0x000000010700780c */ /* 0x000fda0003f04070 */
[----:B0-----:R-:W-:Y:S05]  /*2d30*/  @P0 BRA `(.L_x_34) ;  /* 0x0000000000040947 */ /* 0x001fea0003800000 */
[----:B------:R-:W-:Y:S01]  /*2d40*/  BPT.TRAP 0x1 ;  /* 0x000000040000795c */ /* 0x000fe20000300000 */
.L_x_34:
[----:B------:R-:W-:Y:S01]  /*2d50*/  UIADD3 UR17, UR17, 0x1, URZ ;  /* 0x0000000111117890 */ /* 0x000fe2000fffe03f */
[C---:B------:R-:W-:Y:S01]  /*2d60*/  ISETP.GT.AND P1, PT, R18.reuse, 0x1, PT ;  /* 0x000000011200780c */ /* 0x040fe20003f24270 */
[----:B------:R-:W-:Y:S02]  /*2d70*/  VIADD R19, R19, 0x1 ;  /* 0x0000000113137836 */ /* 0x000fe40000000000 */
[----:B------:R-:W-:Y:S01]  /*2d80*/  UISETP.NE.AND UP0, UPT, UR17, 0x12, UPT ;  /* 0x000000121100788c */ /* 0x000fe2000bf05270 */
[----:B------:R-:W-:Y:S02]  /*2d90*/  VIADD R18, R18, 0xffffffff ;  /* 0xffffffff12127836 */ /* 0x000fe40000000000 */
[C---:B------:R-:W-:Y:S01]  /*2da0*/  ISETP.NE.AND P0, PT, R19.reuse, 0x12, PT ;  /* 0x000000121300780c */ /* 0x040fe20003f05270 */
[----:B------:R-:W-:Y:S02]  /*2db0*/  USEL UR8, URZ, 0x1, UP0 ;  /* 0x000000013f087887 */ /* 0x000fe40008000000 */
[----:B------:R-:W-:Y:S01]  /*2dc0*/  USEL UR17, UR17, URZ, UP0 ;  /* 0x0000003f11117287 */ /* 0x000fe20008000000 */
[----:B------:R-:W-:-:S03]  /*2dd0*/  SEL R19, R19, RZ, P0 ;  /* 0x000000ff13137207 */ /* 0x000fc60000000000 */
[----:B------:R-:W-:Y:S01]  /*2de0*/  LOP3.LUT R152, R152, UR8, RZ, 0x3c, !PT ;  /* 0x0000000898987c12 */ /* 0x000fe2000f8e3cff */
[----:B------:R-:W-:Y:S01]  /*2df0*/  UMOV UR8, 0x1 ;  /* 0x0000000100087882 */ /* 0x000fe20000000000 */
[----:B------:R-:W-:Y:S06]  /*2e00*/  @P1 BRA `(.L_x_35) ;  /* 0xfffffff800041947 */ /* 0x000fec000383ffff */
.L_x_27:
[----:B------:R-:W-:Y:S01]  /*2e10*/  UISETP.NE.AND UP0, UPT, UR6, URZ, UPT ;  /* 0x0000003f0600728c */ /* 0x000fe2000bf05270 */
[----:B01----:R-:W0:Y:S01]  /*2e20*/  LDC R18, c[0x0][0x28c] ;  /* 0x0000a300ff127b82 */ /* 0x003e220000000800 */
[----:B------:R-:W-:Y:S02]  /*2e30*/  IMAD.U32 R19, RZ, RZ, UR22 ;  /* 0x00000016ff137e24 */ /* 0x000fe4000f8e00ff */
[----:B------:R-:W-:-:S06]  /*2e40*/  USEL UR6, URZ, 0x1, !UP0 ;  /* 0x000000013f067887 */ /* 0x000fcc000c000000 */
[----:B------:R-:W-:-:S13]  /*2e50*/  ISETP.NE.AND P0, PT, RZ, UR6, PT ;  /* 0x00000006ff007c0c */ /* 0x000fda000bf05270 */
[----:B------:R-:W-:Y:S05]  /*2e60*/  @!P0 BRA `(.L_x_36) ;  /* 0x0000000400048947 */ /* 0x000fea0003800000 */
[----:B------:R-:W-:Y:S02]  /*2e70*/  WARPGROUP.DEPBAR.LE gsb0, 0x0 ;  /* 0x00008000000079c5 */ /* 0x000fe40000010000 */
[----:B------:R-:W-:Y:S01]  /*2e80*/  FADD R151, R24, R151 ;  /* 0x0000009718977221 */ /* 0x000fe20000000000 */
        /* <DEDUP_REMOVED lines=62> */
[----:B------:R-:W-:-:S07]  /*3270*/  FADD R88, R88, R87 ;  /* 0x0000005758587221 */ /* 0x000fce0000000000 */
.L_x_36:
[----:B0-----:R-:W-:Y:S01]  /*3280*/  ISETP.GE.AND P0, PT, R18, 0x1, PT ;  /* 0x000000011200780c */ /* 0x001fe20003f06270 */
[----:B------:R0:W-:Y:S01]  /*3290*/  SYNCS.ARRIVE.TRANS64.A1T0 RZ, [R19+UR21], RZ ;  /* 0x000000ff13ff79a7 */ /* 0x0001e20008100015 */
[----:B------:R-:W-:-:S11]  /*32a0*/  WARPGROUP.DEPBAR.LE gsb0, 0x0 ;  /* 0x00008000000079c5 */ /* 0x000fd60000010000 */
[----:B------:R-:W-:Y:S05]  /*32b0*/  @!P0 BRA `(.L_x_37) ;  /* 0x0000000000488947 */ /* 0x000fea0003800000 */
[----:B------:R-:W-:-:S13]  /*32c0*/  ISETP.NE.AND P0, PT, R148, 0x3, PT ;  /* 0x000000039400780c */ /* 0x000fda0003f05270 */
[----:B------:R-:W-:Y:S05]  /*32d0*/  @!P0 BRA `(.L_x_38) ;  /* 0x0000000000048947 */ /* 0x000fea0003800000 */
[----:B------:R-:W-:Y:S01]  /*32e0*/  BPT.TRAP 0x1 ;  /* 0x000000040000795c */ /* 0x000fe20000300000 */
.L_x_38:
[----:B------:R-:W-:-:S13]  /*32f0*/  ISETP.NE.AND P0, PT, R13, RZ, PT ;  /* 0x000000ff0d00720c */ /* 0x000fda0003f05270 */
[----:B------:R-:W-:-:S05]  /*3300*/  VOTEU.ANY UP0, P0 ;  /* 0x00000000003f7886 */ /* 0x000fca0000000100 */
[----:B------:R-:W-:-:S06]  /*3310*/  @UP0 UIADD3 UR6, UR14, UR4, URZ ;  /* 0x000000040e060290 */ /* 0x000fcc000fffe03f */
[----:B------:R-:W-:Y:S02]  /*3320*/  IMAD.U32 R18, RZ, RZ, UR6 ;  /* 0x00000006ff127e24 */ /* 0x000fe4000f8e00ff */
[----:B------:R-:W-:Y:S02]  /*3330*/  IMAD.U32 R21, RZ, RZ, UR6 ;  /* 0x00000006ff157e24 */ /* 0x000fe4000f8e00ff */
[----:B0-----:R-:W-:-:S05]  /*3340*/  @P0 IMAD.WIDE.U32 R18, R18, 0x38e38e39, RZ ;  /* 0x38e38e3912120825 */ /* 0x001fca00078e00ff */
[----:B------:R-:W-:-:S05]  /*3350*/  @P0 SHF.R.U32.HI R18, RZ, 0x2, R19 ;  /* 0x00000002ff120819 */ /* 0x000fca0000011613 */
[----:B------:R-:W-:-:S05]  /*3360*/  @P0 IMAD R18, R18, -0x12, R21 ;  /* 0xffffffee12120824 */ /* 0x000fca00078e0215 */
[----:B------:R-:W-:-:S05]  /*3370*/  @P0 LEA R18, R18, UR12, 0x3 ;  /* 0x0000000c12120c11 */ /* 0x000fca000f8e18ff */
[----:B------:R-:W-:-:S05]  /*3380*/  @P0 VIADD R19, R18, 0x90 ;  /* 0x0000009012130836 */ /* 0x000fca0000000000 */
[----:B------:R-:W-:-:S04]  /*3390*/  @P0 PRMT R19, R12, 0x654, R19 ;  /* 0x000006540c130816 */ /* 0x000fc80000000013 */
[----:B------:R1:W-:Y:S01]  /*33a0*/  @P0 SYNCS.ARRIVE.TRANS64.RED.A1T0 RZ, [R19+URZ], RZ ;  /* 0x000000ff13ff09a7 */ /* 0x0003e2000810043f */
[----:B------:R-:W-:-:S13]  /*33b0*/  ISETP.GT.U32.AND P0, PT, R7, 0x1, PT ;  /* 0x000000010700780c */ /* 0x000fda0003f04070 */
[----:B-1----:R-:W-:Y:S05]  /*33c0*/  @P0 BRA `(.L_x_37) ;  /* 0x0000000000040947 */ /* 0x002fea0003800000 */
[----:B------:R-:W-:Y:S01]  /*33d0*/  BPT.TRAP 0x1 ;  /* 0x000000040000795c */ /* 0x000fe20000300000 */
.L_x_37:
[----:B------:R-:W-:Y:S01]  /*33e0*/  SHF.L.U32 R18, R150, 0x1f, RZ ;  /* 0x0000001f96127819 */ /* 0x000fe200000006ff */
[----:B------:R-:W-:Y:S01]  /*33f0*/  UIADD3 UR4, UR20, UR4, URZ ;  /* 0x0000000414047290 */ /* 0x000fe2000fffe03f */
[----:B------:R-:W1:Y:S01]  /*3400*/  LDC R29, c[0x0][0x288] ;  /* 0x0000a200ff1d7b82 */ /* 0x000e620000000800 */
[----:B------:R-:W-:Y:S01]  /*3410*/  UISETP.GE.U32.AND UP1, UPT, UR20, 0x12, UPT ;  /* 0x000000121400788c */ /* 0x000fe2000bf26070 */
[----:B------:R-:W-:Y:S01]  /*3420*/  IMAD.SHL.U32 R26, R16, 0x2, RZ ;  /* 0x00000002101a7824 */ /* 0x000fe200078e00ff */
[----:B------:R-:W-:Y:S02]  /*3430*/  UISETP.GT.U32.AND UP0, UPT, UR4, 0x11, UPT ;  /* 0x000000110400788c */ /* 0x000fe4000bf04070 */
[----:B------:R-:W-:Y:S02]  /*3440*/  UIMAD.WIDE.U32 UR6, UR4, 0x38e38e39, URZ ;  /* 0x38e38e39040678a5 */ /* 0x000fe4000f8e003f */
[----:B------:R-:W-:Y:S01]  /*3450*/  UISETP.LT.U32.AND UP0, UPT, UR20, 0x12, UP0 ;  /* 0x000000121400788c */ /* 0x000fe20008701070 */
[----:B------:R-:W4:Y:S01]  /*3460*/  SYNCS.PHASECHK.TRANS64.TRYWAIT P0, [UR15+0x8], R18 ;  /* 0x00000812ff0075a7 */ /* 0x000f22000800014f */
[----:B------:R-:W-:Y:S01]  /*3470*/  USHF.R.U32.HI UR6, URZ, 0x2, UR7 ;  /* 0x000000023f067899 */ /* 0x000fe20008011607 */
[----:B------:R-:W-:Y:S01]  /*3480*/  SHF.R.S32.HI R27, RZ, 0x1f, R26 ;  /* 0x0000001fff1b7819 */ /* 0x000fe2000001141a */
[----:B------:R-:W-:-:S02]  /*3490*/  USEL UR8, URZ, 0x1, !UP0 ;  /* 0x000000013f087887 */ /* 0x000fc4000c000000 */
[----:B------:R-:W-:Y:S02]  /*34a0*/  UIMAD UR4, UR6, -0x12, UR4 ;  /* 0xffffffee060478a4 */ /* 0x000fe4000f8e0204 */
[----:B------:R-:W-:-:S04]  /*34b0*/  ULOP3.LUT UR5, UR5, UR8, URZ, 0x3c, !UPT ;  /* 0x0000000805057292 */ /* 0x000fc8000f8e3c3f */
[----:B------:R-:W-:Y:S01]  /*34c0*/  @UP1 ULOP3.LUT UR5, UR5, 0x1, UR6, 0x78, !UPT ;  /* 0x0000000105051892 */ /* 0x000fe2000f8e7806 */
[----:B-1--4-:R-:W-:Y:S11]  /*34d0*/  @!P0 BRA `(.L_x_39) ;  /* 0x0000006400d48947 */ /* 0x012ff60003800000 */
.L_x_211:
[----:B------:R-:W-:Y:S01]  /*34e0*/  IMAD.SHL.U32 R28, R6, 0x40, RZ ;  /* 0x00000040061c7824 */ /* 0x000fe200078e00ff */
[----:B------:R-:W-:Y:S01]  /*34f0*/  ULDC UR8, c[0x0][0x284] ;  /* 0x0000a10000087ab9 */ /* 0x000fe20000000800 */
[----:B------:R-:W-:Y:S01]  /*3500*/  IMAD.SHL.U32 R33, R5, 0x80, RZ ;  /* 0x0000008005217824 */ /* 0x000fe200078e00ff */
[----:B------:R-:W-:Y:S01]  /*3510*/  SHF.R.S32.HI R34, RZ, 0x1f, R4 ;  /* 0x0000001fff227819 */ /* 0x000fe20000011404 */
[----:B------:R-:W-:Y:S01]  /*3520*/  ULDC.64 UR6, c[0x0][0x5d0] ;  /* 0x0001740000067ab9 */ /* 0x000fe20000000a00 */
[----:B------:R-:W-:Y:S01]  /*3530*/  ISETP.GE.AND P0, PT, R28, UR8, PT ;  /* 0x000000081c007c0c */ /* 0x000fe2000bf06270 */
[----:B0-----:R-:W-:Y:S01]  /*3540*/  IMAD.WIDE.U32 R18, R4, UR6, R26 ;  /* 0x0000000604127c25 */ /* 0x001fe2000f8e001a */
[----:B------:R-:W-:Y:S02]  /*3550*/  SHF.R.S32.HI R32, RZ, 0x1f, R33 ;  /* 0x0000001fff207819 */ /* 0x000fe40000011421 */
[C---:B------:R-:W-:Y:S01]  /*3560*/  ISETP.GE.OR P0, PT, R33.reuse, R29, P0 ;  /* 0x0000001d2100720c */ /* 0x040fe20000706670 */
[----:B------:R-:W-:Y:S01]  /*3570*/  IMAD R5, R34, UR6, RZ ;  /* 0x0000000622057c24 */ /* 0x000fe2000f8e02ff */
[----:B------:R-:W-:-:S03]  /*3580*/  IADD3 R18, P1, R33, R18, RZ ;  /* 0x0000001221127210 */ /* 0x000fc60007f3e0ff */
[----:B------:R-:W-:-:S05]  /*3590*/  IMAD R5, R4, UR7, R5 ;  /* 0x0000000704057c24 */ /* 0x000fca000f8e0205 */
[----:B------:R-:W-:-:S03]  /*35a0*/  IADD3.X R19, R32, R19, R5, P1, !PT ;  /* 0x0000001320137210 */ /* 0x000fc60000ffe405 */
[----:B------:R-:W-:Y:S05]  /*35b0*/  @P0 BRA `(.L_x_40) ;  /* 0x0000004400b80947 */ /* 0x000fea0003800000 */
[----:B------:R-:W0:Y:S01]  /*35c0*/  LDC.64 R30, c[0x0][0x5c8] ;  /* 0x00017200ff1e7b82 */ /* 0x000e220000000a00 */
[----:B------:R-:W-:Y:S01]  /*35d0*/  IMAD.WIDE R24, R6, 0x40, R10 ;  /* 0x0000004006187825 */ /* 0x000fe200078e020a */
[----:B------:R-:W-:Y:S01]  /*35e0*/  ULDC.64 UR6, c[0x0][0x5c0] ;  /* 0x0001700000067ab9 */ /* 0x000fe20000000a00 */
[----:B------:R-:W-:Y:S02]  /*35f0*/  BSSY B0, `(.L_x_40) ;  /* 0x000046a000007945 */ /* 0x000fe40003800000 */
[----:B------:R-:W-:-:S04]  /*3600*/  IMAD R6, R16, -0x2, R29 ;  /* 0xfffffffe10067824 */ /* 0x000fc800078e021d */
[----:B------:R-:W-:Y:S02]  /*3610*/  IMAD.IADD R6, R6, 0x1, -R33 ;  /* 0x0000000106067824 */ /* 0x000fe400078e0a21 */
[-C--:B0-----:R-:W-:Y:S02]  /*3620*/  IMAD R5, R25, R30.reuse, RZ ;  /* 0x0000001e19057224 */ /* 0x081fe400078e02ff */
[----:B------:R-:W-:-:S04]  /*3630*/  IMAD.WIDE.U32 R18, R24, R30, R18 ;  /* 0x0000001e18127225 */ /* 0x000fc800078e0012 */
[----:B------:R-:W-:Y:S01]  /*3640*/  IMAD R21, R24, R31, R5 ;  /* 0x0000001f18157224 */ /* 0x000fe200078e0205 */
[----:B------:R-:W-:Y:S02]  /*3650*/  LEA R5, P0, R30, R18, 0x3 ;  /* 0x000000121e057211 */ /* 0x000fe400078018ff */
[----:B------:R-:W-:Y:S01]  /*3660*/  IADD3 R20, P1, R18, UR6, RZ ;  /* 0x0000000612147c10 */ /* 0x000fe2000ff3e0ff */
[----:B------:R-:W-:Y:S01]  /*3670*/  IMAD.IADD R21, R19, 0x1, R21 ;  /* 0x0000000113157824 */ /* 0x000fe200078e0215 */
[----:B------:R-:W-:-:S04]  /*3680*/  IADD3 R18, P3, R5, UR6, RZ ;  /* 0x0000000605127c10 */ /* 0x000fc8000ff7e0ff */
[----:B------:R-:W-:Y:S01]  /*3690*/  LEA.HI.X R5, R30, R21, R31, 0x3, P0 ;  /* 0x000000151e057211 */ /* 0x000fe200000f1c1f */
[----:B------:R-:W-:Y:S01]  /*36a0*/  IMAD.IADD R30, R17, 0x1, -R28 ;  /* 0x00000001111e7824 */ /* 0x000fe200078e0a1c */
[----:B---3-5:R-:W-:Y:S02]  /*36b0*/  FSETP.NEU.AND P0, PT, R15, RZ, PT ;  /* 0x000000ff0f00720b */ /* 0x028fe40003f0d000 */
[----:B------:R-:W-:Y:S02]  /*36c0*/  IADD3.X R21, R21, UR7, RZ, P1, !PT ;  /* 0x0000000715157c10 */ /* 0x000fe40008ffe4ff */
[----:B------:R-:W-:-:S09]  /*36d0*/  IADD3.X R19, R5, UR7, RZ, P3, !PT ;  /* 0x0000000705137c10 */ /* 0x000fd20009ffe4ff */
[----:B------:R-:W-:Y:S05]  /*36e0*/  @!P0 BRA `(.L_x_41) ;  /* 0x0000003400608947 */ /* 0x000fea0003800000 */
[----:B------:R-:W-:Y:S01]  /*36f0*/  ULDC.64 UR6, c[0x0][0x5b8] ;  /* 0x00016e0000067ab9 */ /* 0x000fe20000000a00 */
[----:B------:R-:W-:Y:S01]  /*3700*/  ULDC.64 UR8, c[0x0][0x5a8] ;  /* 0x00016a0000087ab9 */ /* 0x000fe20000000a00 */
[----:B------:R-:W-:Y:S01]  /*3710*/  IMAD.WIDE.U32 R26, R4, UR6, R26 ;  /* 0x00000006041a7c25 */ /* 0x000fe2000f8e001a */
[----:B------:R-:W-:Y:S01]  /*3720*/  BSSY B1, `(.L_x_42) ;  /* 0x0000010000017945 */ /* 0x000fe20003800000 */
[----:B------:R-:W-:Y:S02]  /*3730*/  PRMT R28, RZ, 0x7610, R28 ;  /* 0x00007610ff1c7816 */ /* 0x000fe4000000001c */
[----:B------:R-:W-:Y:S01]  /*3740*/  IMAD R5, R34, UR6, RZ ;  /* 0x0000000622057c24 */ /* 0x000fe2000f8e02ff */
[----:B------:R-:W-:-:S03]  /*3750*/  IADD3 R26, P0, R33, R26, RZ ;  /* 0x0000001a211a7210 */ /* 0x000fc60007f1e0ff */
[----:B------:R-:W-:Y:S01]  /*3760*/  IMAD R5, R4, UR7, R5 ;  /* 0x0000000704057c24 */ /* 0x000fe2000f8e0205 */
[----:B------:R-:W-:Y:S02]  /*3770*/  ULDC.64 UR6, c[0x0][0x5b0] ;  /* 0x00016c0000067ab9 */ /* 0x000fe40000000a00 */
[----:B------:R-:W-:Y:S02]  /*3780*/  IMAD R29, R25, UR6, RZ ;  /* 0x00000006191d7c24 */ /* 0x000fe4000f8e02ff */
[----:B------:R-:W-:Y:S02]  /*3790*/  IADD3.X R27, R32, R27, R5, P0, !PT ;  /* 0x0000001b201b7210 */ /* 0x000fe400007fe405 */
[----:B------:R-:W-:Y:S01]  /*37a0*/  ISETP.GE.AND P0, PT, R30, 0x1, PT ;  /* 0x000000011e00780c */ /* 0x000fe20003f06270 */
[C---:B------:R-:W-:Y:S02]  /*37b0*/  IMAD R29, R24.reuse, UR7, R29 ;  /* 0x00000007181d7c24 */ /* 0x040fe4000f8e021d */
[----:B------:R-:W-:Y:S01]  /*37c0*/  IMAD.WIDE.U32 R4, R24, UR6, R26 ;  /* 0x0000000618047c25 */ /* 0x000fe2000f8e001a */
[----:B------:R-:W-:-:S02]  /*37d0*/  ISETP.LT.OR P4, PT, R6, 0x1, !P0 ;  /* 0x000000010600780c */ /* 0x000fc40004781670 */
[----:B------:R-:W-:-:S04]  /*37e0*/  IADD3 R4, P1, R4, UR8, RZ ;  /* 0x0000000804047c10 */ /* 0x000fc8000ff3e0ff */
[----:B------:R-:W-:-:S07]  /*37f0*/  IADD3.X R5, R5, UR9, R29, P1, !PT ;  /* 0x0000000905057c10 */ /* 0x000fce0008ffe41d */
[----:B------:R-:W-:Y:S05]  /*3800*/  @P4 BRA `(.L_x_43) ;  /* 0x0000000000044947 */ /* 0x000fea0003800000 */
[----:B------:R0:W5:Y:S02]  /*3810*/  LDG.E.U8 R28, desc[UR18][R4.64] ;  /* 0x00000012041c7981 */ /* 0x000164000c1e1100 */
.L_x_43:
[----:B------:R-:W-:Y:S05]  /*3820*/  BSYNC B1 ;  /* 0x0000000000017941 */ /* 0x000fea0003800000 */
.L_x_42:
[----:B-----5:R-:W-:Y:S01]  /*3830*/  LOP3.LUT R28, R28, 0xff, RZ, 0xc0, !PT ;  /* 0x000000ff1c1c7812 */ /* 0x020fe200078ec0ff */
[----:B------:R-:W-:Y:S01]  /*3840*/  BSSY B1, `(.L_x_44) ;  /* 0x000000b000017945 */ /* 0x000fe20003800000 */
[----:B------:R-:W-:Y:S02]  /*3850*/  ISETP.LT.OR P3, PT, R6, 0x2, !P0 ;  /* 0x000000020600780c */ /* 0x000fe40004761670 */
[----:B------:R-:W-:-:S05]  /*3860*/  F2FP.F16.E4M3.UNPACK_B R28, R28 ;  /* 0x0000001cff1c723e */ /* 0x000fca00020006ff */
[----:B------:R-:W-:-:S05]  /*3870*/  HADD2.F32 R28, -RZ, R28.H0_H0 ;  /* 0x2000001cff1c7230 */ /* 0x000fca0000004100 */
[----:B------:R-:W-:-:S04]  /*3880*/  FMUL R28, R28, R15 ;  /* 0x0000000f1c1c7220 */ /* 0x000fc80000400000 */
[----:B--2---:R-:W-:-:S05]  /*3890*/  FFMA R28, R151, R14, R28 ;  /* 0x0000000e971c7223 */ /* 0x004fca000000001c */
[----:B------:R-:W-:Y:S02]  /*38a0*/  F2FP.SATFINITE.E4M3.F32.PACK_AB_MERGE_C R29, RZ, R28, RZ ;  /* 0x0000001cff1d723e */ /* 0x000fe400048070ff */
[----:B------:R-:W-:-:S03]  /*38b0*/  PRMT R28, RZ, 0x7610, R28 ;  /* 0x00007610ff1c7816 */ /* 0x000fc6000000001c */
[----:B------:R1:W-:Y:S01]  /*38c0*/  @!P4 STG.E.U8 desc[UR18][R20.64], R29 ;  /* 0x0000001d1400c986 */ /* 0x0003e2000c101112 */
[----:B------:R-:W-:Y:S05]  /*38d0*/  @P3 BRA `(.L_x_45) ;  /* 0x0000000000043947 */ /* 0x000fea0003800000 */
[----:B------:R2:W5:Y:S02]  /*38e0*/  LDG.E.U8 R28, desc[UR18][R4.64+0x1] ;  /* 0x00000112041c7981 */ /* 0x000564000c1e1100 */
.L_x_45:
[----:B------:R-:W-:Y:S05]  /*38f0*/  BSYNC B1 ;  /* 0x0000000000017941 */ /* 0x000fea0003800000 */
.L_x_44:
[----:B-----5:R-:W-:Y:S01]  /*3900*/  LOP3.LUT R28, R28, 0xff, RZ, 0xc0, !PT ;  /* 0x000000ff1c1c7812 */ /* 0x020fe200078ec0ff */
[----:B------:R-:W-:Y:S01]  /*3910*/  BSSY B1, `(.L_x_46) ;  /* 0x0000013000017945 */ /* 0x000fe20003800000 */
[----:B-1----:R-:W-:Y:S02]  /*3920*/  IADD3 R29, P1, R24, 0x8, RZ ;  /* 0x00000008181d7810 */ /* 0x002fe40007f3e0ff */
[----:B------:R-:W-:-:S03]  /*3930*/  F2FP.F16.E4M3.UNPACK_B R28, R28 ;  /* 0x0000001cff1c723e */ /* 0x000fc600020006ff */
[----:B------:R-:W-:Y:S01]  /*3940*/  IMAD.X R24, RZ, RZ, R25, P1 ;  /* 0x000000ffff187224 */ /* 0x000fe200008e0619 */
[----:B------:R-:W-:Y:S01]  /*3950*/  ISETP.GE.AND P1, PT, R30, 0x9, PT ;  /* 0x000000091e00780c */ /* 0x000fe20003f26270 */
[----:B------:R-:W-:Y:S02]  /*3960*/  HADD2.F32 R28, -RZ, R28.H0_H0 ;  /* 0x2000001cff1c7230 */ /* 0x000fe40000004100 */
[----:B------:R-:W-:Y:S01]  /*3970*/  IMAD R24, R24, UR6, RZ ;  /* 0x0000000618187c24 */ /* 0x000fe2000f8e02ff */
[----:B------:R-:W-:Y:S01]  /*3980*/  ISETP.LT.OR P5, PT, R6, 0x1, !P1 ;  /* 0x000000010600780c */ /* 0x000fe20004fa1670 */
[----:B------:R-:W-:-:S04]  /*3990*/  IMAD.WIDE.U32 R26, R29, UR6, R26 ;  /* 0x000000061d1a7c25 */ /* 0x000fc8000f8e001a */
[----:B------:R-:W-:Y:S01]  /*39a0*/  FMUL R25, R28, R15 ;  /* 0x0000000f1c197220 */ /* 0x000fe20000400000 */
[----:B------:R-:W-:-:S03]  /*39b0*/  IMAD R29, R29, UR7, R24 ;  /* 0x000000071d1d7c24 */ /* 0x000fc6000f8e0218 */
[----:B------:R-:W-:Y:S01]  /*39c0*/  FFMA R25, R146, R14, R25 ;  /* 0x0000000e92197223 */ /* 0x000fe20000000019 */
[----:B------:R-:W-:Y:S02]  /*39d0*/  IADD3 R24, P4, R26, UR8, RZ ;  /* 0x000000081a187c10 */ /* 0x000fe4000ff9e0ff */
[----:B------:R-:W-:Y:S02]  /*39e0*/  PRMT R26, RZ, 0x7610, R26 ;  /* 0x00007610ff1a7816 */ /* 0x000fe4000000001a */
[----:B------:R-:W-:Y:S02]  /*39f0*/  F2FP.SATFINITE.E4M3.F32.PACK_AB_MERGE_C R31, RZ, R25, RZ ;  /* 0x00000019ff1f723e */ /* 0x000fe400048070ff */
[----:B------:R-:W-:-:S03]  /*3a00*/  IADD3.X R25, R27, UR9, R29, P4, !PT ;  /* 0x000000091b197c10 */ /* 0x000fc6000a7fe41d */
[----:B------:R1:W-:Y:S01]  /*3a10*/  @!P3 STG.E.U8 desc[UR18][R20.64+0x1], R31 ;  /* 0x0000011f1400b986 */ /* 0x0003e2000c101112 */
[----:B------:R-:W-:Y:S05]  /*3a20*/  @P5 BRA `(.L_x_47) ;  /* 0x0000000000045947 */ /* 0x000fea0003800000 */
[----:B------:R3:W5:Y:S02]  /*3a30*/  LDG.E.U8 R26, desc[UR18][R24.64] ;  /* 0x00000012181a7981 */ /* 0x000764000c1e1100 */
.L_x_47:
[----:B------:R-:W-:Y:S05]  /*3a40*/  BSYNC B1 ;  /* 0x0000000000017941 */ /* 0x000fea0003800000 */
.L_x_46:
[----:B-----5:R-:W-:Y:S01]  /*3a50*/  LOP3.LUT R26, R26, 0xff, RZ, 0xc0, !PT ;  /* 0x000000ff1a1a7812 */ /* 0x020fe200078ec0ff */
[----:B------:R-:W-:Y:S01]  /*3a60*/  BSSY B1, `(.L_x_48) ;  /* 0x000000b000017945 */ /* 0x000fe20003800000 */
[----:B------:R-:W-:Y:S02]  /*3a70*/  ISETP.LT.OR P3, PT, R6, 0x2, !P1 ;  /* 0x000000020600780c */ /* 0x000fe40004f61670 */
[----:B------:R-:W-:-:S05]  /*3a80*/  F2FP.F16.E4M3.UNPACK_B R26, R26 ;  /* 0x0000001aff1a723e */ /* 0x000fca00020006ff */
[----:B------:R-:W-:-:S05]  /*3a90*/  HADD2.F32 R26, -RZ, R26.H0_H0 ;  /* 0x2000001aff1a7230 */ /* 0x000fca0000004100 */
[----:B------:R-:W-:-:S04]  /*3aa0*/  FMUL R26, R26, R15 ;  /* 0x0000000f1a1a7220 */ /* 0x000fc80000400000 */
[----:B------:R-:W-:-:S05]  /*3ab0*/  FFMA R26, R149, R14, R26 ;  /* 0x0000000e951a7223 */ /* 0x000fca000000001a */
[----:B------:R-:W-:Y:S02]  /*3ac0*/  F2FP.SATFINITE.E4M3.F32.PACK_AB_MERGE_C R27, RZ, R26, RZ ;  /* 0x0000001aff1b723e */ /* 0x000fe400048070ff */
[----:B------:R-:W-:-:S03]  /*3ad0*/  PRMT R26, RZ, 0x7610, R26 ;  /* 0x00007610ff1a7816 */ /* 0x000fc6000000001a */
[----:B------:R4:W-:Y:S01]  /*3ae0*/  @!P5 STG.E.U8 desc[UR18][R18.64], R27 ;  /* 0x0000001b1200d986 */ /* 0x0009e2000c101112 */
[----:B------:R-:W-:Y:S05]  /*3af0*/  @P3 BRA `(.L_x_49) ;  /* 0x0000000000043947 */ /* 0x000fea0003800000 */
[----:B------:R0:W5:Y:S02]  /*3b00*/  LDG.E.U8 R26, desc[UR18][R24.64+0x1] ;  /* 0x00000112181a7981 */ /* 0x000164000c1e1100 */
.L_x_49:
[----:B------:R-:W-:Y:S05]  /*3b10*/  BSYNC B1 ;  /* 0x0000000000017941 */ /* 0x000fea0003800000 */
.L_x_48:
[----:B-----5:R-:W-:Y:S01]  /*3b20*/  LOP3.LUT R26, R26, 0xff, RZ, 0xc0, !PT ;  /* 0x000000ff1a1a7812 */ /* 0x020fe200078ec0ff */
[----:B------:R-:W-:Y:S01]  /*3b30*/  BSSY B1, `(.L_x_50) ;  /* 0x000000b000017945 */ /* 0x000fe20003800000 */
[----:B------:R-:W-:Y:S02]  /*3b40*/  ISETP.LT.OR P4, PT, R6, 0x9, !P0 ;  /* 0x000000090600780c */ /* 0x000fe40004781670 */
[----:B------:R-:W-:-:S05]  /*3b50*/  F2FP.F16.E4M3.UNPACK_B R26, R26 ;  /* 0x0000001aff1a723e */ /* 0x000fca00020006ff */
[----:B------:R-:W-:-:S05]  /*3b60*/  HADD2.F32 R26, -RZ, R26.H0_H0 ;  /* 0x2000001aff1a7230 */ /* 0x000fca0000004100 */
[----:B----4-:R-:W-:Y:S01]  /*3b70*/  FMUL R27, R26, R15 ;  /* 0x0000000f1a1b7220 */ /* 0x010fe20000400000 */
[----:B------:R-:W-:-:S03]  /*3b80*/  PRMT R26, RZ, 0x7610, R26 ;  /* 0x00007610ff1a7816 */ /* 0x000fc6000000001a */
[----:B------:R-:W-:-:S05]  /*3b90*/  FFMA R27, R144, R14, R27 ;  /* 0x0000000e901b7223 */ /* 0x000fca000000001b */
[----:B------:R-:W-:-:S05]  /*3ba0*/  F2FP.SATFINITE.E4M3.F32.PACK_AB_MERGE_C R27, RZ, R27, RZ ;  /* 0x0000001bff1b723e */ /* 0x000fca00048070ff */
[----:B------:R4:W-:Y:S01]  /*3bb0*/  @!P3 STG.E.U8 desc[UR18][R18.64+0x1], R27 ;  /* 0x0000011b1200b986 */ /* 0x0009e2000c101112 */
[----:B------:R-:W-:Y:S05]  /*3bc0*/  @P4 BRA `(.L_x_51) ;  /* 0x0000000000044947 */ /* 0x000fea0003800000 */
[----:B------:R0:W5:Y:S02]  /*3bd0*/  LDG.E.U8 R26, desc[UR18][R4.64+0x8] ;  /* 0x00000812041a7981 */ /* 0x000164000c1e1100 */
.L_x_51:
[----:B------:R-:W-:Y:S05]  /*3be0*/  BSYNC B1 ;  /* 0x0000000000017941 */ /* 0x000fea0003800000 */
.L_x_50:
[----:B-----5:R-:W-:Y:S01]  /*3bf0*/  LOP3.LUT R26, R26, 0xff, RZ, 0xc0, !PT ;  /* 0x000000ff1a1a7812 */ /* 0x020fe200078ec0ff */
[----:B------:R-:W-:Y:S01]  /*3c00*/  BSSY B1, `(.L_x_52) ;  /* 0x000000b000017945 */ /* 0x000fe20003800000 */
[----:B------:R-:W-:Y:S02]  /*3c10*/  ISETP.LT.OR P3, PT, R6, 0xa, !P0 ;  /* 0x0000000a0600780c */ /* 0x000fe40004761670 */
[----:B------:R-:W-:-:S05]  /*3c20*/  F2FP.F16.E4M3.UNPACK_B R26, R26 ;  /* 0x0000001aff1a723e */ /* 0x000fca00020006ff */
[----:B------:R-:W-:-:S05]  /*3c30*/  HADD2.F32 R26, -RZ, R26.H0_H0 ;  /* 0x2000001aff1a7230 */ /* 0x000fca0000004100 */
[----:B------:R-:W-:-:S04]  /*3c40*/  FMUL R26, R26, R15 ;  /* 0x0000000f1a1a7220 */ /* 0x000fc80000400000 */
[----:B------:R-:W-:-:S05]  /*3c50*/  FFMA R26, R147, R14, R26 ;  /* 0x0000000e931a7223 */ /* 0x000fca000000001a */
[----:B----4-:R-:W-:Y:S02]  /*3c60*/  F2FP.SATFINITE.E4M3.F32.PACK_AB_MERGE_C R27, RZ, R26, RZ ;  /* 0x0000001aff1b723e */ /* 0x010fe400048070ff */
[----:B------:R-:W-:-:S03]  /*3c70*/  PRMT R26, RZ, 0x7610, R26 ;  /* 0x00007610ff1a7816 */ /* 0x000fc6000000001a */
[----:B------:R4:W-:Y:S01]  /*3c80*/  @!P4 STG.E.U8 desc[UR18][R20.64+0x8], R27 ;  /* 0x0000081b1400c986 */ /* 0x0009e2000c101112 */
[----:B------:R-:W-:Y:S05]  /*3c90*/  @P3 BRA `(.L_x_53) ;  /* 0x0000000000043947 */ /* 0x000fea0003800000 */
[----:B------:R0:W5:Y:S02]  /*3ca0*/  LDG.E.U8 R26, desc[UR18][R4.64+0x9] ;  /* 0x00000912041a7981 */ /* 0x000164000c1e1100 */
.L_x_53:
[----:B------:R-:W-:Y:S05]  /*3cb0*/  BSYNC B1 ;  /* 0x0000000000017941 */ /* 0x000fea0003800000 */
.L_x_52:
        /* <DEDUP_REMOVED lines=12> */
.L_x_55:
[----:B------:R-:W-:Y:S05]  /*3d80*/  BSYNC B1 ;  /* 0x0000000000017941 */ /* 0x000fea0003800000 */
.L_x_54:
        /* <DEDUP_REMOVED lines=12> */
.L_x_57:
[----:B------:R-:W-:Y:S05]  /*3e50*/  BSYNC B1 ;  /* 0x0000000000017941 */ /* 0x000fea0003800000 */
.L_x_56:
        /* <DEDUP_REMOVED lines=12> */
.L_x_59:
[----:B------:R-:W-:Y:S05]  /*3f20*/  BSYNC B1 ;  /* 0x0000000000017941 */ /* 0x000fea0003800000 */
.L_x_58:
        /* <DEDUP_REMOVED lines=12> */
.L_x_61:
[----:B------:R-:W-:Y:S05]  /*3ff0*/  BSYNC B1 ;  /* 0x0000000000017941 */ /* 0x000fea0003800000 */
.L_x_60:
        /* <DEDUP_REMOVED lines=12> */
.L_x_63:
[----:B------:R-:W-:Y:S05]  /*40c0*/  BSYNC B1 ;  /* 0x0000000000017941 */ /* 0x000fea0003800000 */
.L_x_62:
        /* <DEDUP_REMOVED lines=12> */
.L_x_65:
[----:B------:R-:W-:Y:S05]  /*4190*/  BSYNC B1 ;  /* 0x0000000000017941 */ /* 0x000fea0003800000 */
.L_x_64:
        /* <DEDUP_REMOVED lines=12> */
.L_x_67:
[----:B------:R-:W-:Y:S05]  /*4260*/  BSYNC B1 ;  /* 0x0000000000017941 */ /* 0x000fea0003800000 */
.L_x_66:
        /* <DEDUP_REMOVED lines=12> */
.L_x_69:
[----:B------:R-:W-:Y:S05]  /*4330*/  BSYNC B1 ;  /* 0x0000000000017941 */ /* 0x000fea0003800000 */
.L_x_68:
        /* <DEDUP_REMOVED lines=12> */
.L_x_71:
[----:B------:R-:W-:Y:S05]  /*4400*/  BSYNC B1 ;  /* 0x0000000000017941 */ /* 0x000fea0003800000 */
.L_x_70:
        /* <DEDUP_REMOVED lines=12> */
.L_x_73:
[----:B------:R-:W-:Y:S05]  /*44d0*/  BSYNC B1 ;  /* 0x0000000000017941 */ /* 0x000fea0003800000 */
.L_x_72:
        /* <DEDUP_REMOVED lines=12> */
.L_x_75:
[----:B------:R-:W-:Y:S05]  /*45a0*/  BSYNC B1 ;  /* 0x0000000000017941 */ /* 0x000fea0003800000 */
.L_x_74:
        /* <DEDUP_REMOVED lines=12> */
.L_x_77:
[----:B------:R-:W-:Y:S05]  /*4670*/  BSYNC B1 ;  /* 0x0000000000017941 */ /* 0x000fea0003800000 */
.L_x_76:
        /* <DEDUP_REMOVED lines=12> */
.L_x_79:
[----:B------:R-:W-:Y:S05]  /*4740*/  BSYNC B1 ;  /* 0x0000000000017941 */ /* 0x000fea0003800000 */
.L_x_78:
        /* <DEDUP_REMOVED lines=12> */
.L_x_81:
[----:B------:R-:W-:Y:S05]  /*4810*/  BSYNC B1 ;  /* 0x0000000000017941 */ /* 0x000fea0003800000 */
.L_x_80:
        /* <DEDUP_REMOVED lines=12> */
.L_x_83:
[----:B------:R-:W-:Y:S05]  /*48e0*/  BSYNC B1 ;  /* 0x0000000000017941 */ /* 0x000fea0003800000 */
.L_x_82:
        /* <DEDUP_REMOVED lines=12> */
.L_x_85:
[----:B------:R-:W-:Y:S05]  /*49b0*/  BSYNC B1 ;  /* 0x0000000000017941 */ /* 0x000fea0003800000 */
.L_x_84:
        /* <DEDUP_REMOVED lines=12> */
.L_x_87:
[----:B------:R-:W-:Y:S05]  /*4a80*/  BSYNC B1 ;  /* 0x0000000000017941 */ /* 0x000fea0003800000 */
.L_x_86:
        /* <DEDUP_REMOVED lines=12> */
.L_x_89:
[----:B------:R-:W-:Y:S05]  /*4b50*/  BSYNC B1 ;  /* 0x0000000000017941 */ /* 0x000fea0003800000 */
.L_x_88:
        /* <DEDUP_REMOVED lines=12> */
.L_x_91:
[----:B------:R-:W-:Y:S05]  /*4c20*/  BSYNC B1 ;  /* 0x0000000000017941 */ /* 0x000fea0003800000 */
.L_x_90:
        /* <DEDUP_REMOVED lines=12> */
.L_x_93:
[----:B------:R-:W-:Y:S05]  /*4cf0*/  BSYNC B1 ;  /* 0x0000000000017941 */ /* 0x000fea0003800000 */
.L_x_92:
        /* <DEDUP_REMOVED lines=12> */
.L_x_95:
[----:B------:R-:W-:Y:S05]  /*4dc0*/  BSYNC B1 ;  /* 0x0000000000017941 */ /* 0x000fea0003800000 */
.L_x_94:
        /* <DEDUP_REMOVED lines=12> */
.L_x_97:
[----:B------:R-:W-:Y:S05]  /*4e90*/  BSYNC B1 ;  /* 0x0000000000017941 */ /* 0x000fea0003800000 */
.L_x_96:
        /* <DEDUP_REMOVED lines=12> */
.L_x_99:
[----:B------:R-:W-:Y:S05]  /*4f60*/  BSYNC B1 ;  /* 0x0000000000017941 */ /* 0x000fea0003800000 */
.L_x_98:
        /* <DEDUP_REMOVED lines=12> */
.L_x_101:
[----:B------:R-:W-:Y:S05]  /*5030*/  BSYNC B1 ;  /* 0x0000000000017941 */ /* 0x000fea0003800000 */
.L_x_100:
        /* <DEDUP_REMOVED lines=12> */
.L_x_103:
[----:B------:R-:W-:Y:S05]  /*5100*/  BSYNC B1 ;  /* 0x0000000000017941 */ /* 0x000fea0003800000 */
.L_x_102:
        /* <DEDUP_REMOVED lines=12> */
.L_x_105:
[----:B------:R-:W-:Y:S05]  /*51d0*/  BSYNC B1 ;  /* 0x0000000000017941 */ /* 0x000fea0003800000 */
.L_x_104:
        /* <DEDUP_REMOVED lines=12> */
.L_x_107:
[----:B------:R-:W-:Y:S05]  /*52a0*/  BSYNC B1 ;  /* 0x0000000000017941 */ /* 0x000fea0003800000 */
.L_x_106:
        /* <DEDUP_REMOVED lines=12> */
.L_x_109:
[----:B------:R-:W-:Y:S05]  /*5370*/  BSYNC B1 ;  /* 0x0000000000017941 */ /* 0x000fea0003800000 */
.L_x_108:
        /* <DEDUP_REMOVED lines=12> */
.L_x_111:
[----:B------:R-:W-:Y:S05]  /*5440*/  BSYNC B1 ;  /* 0x0000000000017941 */ /* 0x000fea0003800000 */
.L_x_110:
        /* <DEDUP_REMOVED lines=12> */
.L_x_113:
[----:B------:R-:W-:Y:S05]  /*5510*/  BSYNC B1 ;  /* 0x0000000000017941 */ /* 0x000fea0003800000 */
.L_x_112:
        /* <DEDUP_REMOVED lines=12> */
.L_x_115:
[----:B------:R-:W-:Y:S05]  /*55e0*/  BSYNC B1 ;  /* 0x0000000000017941 */ /* 0x000fea0003800000 */
.L_x_114:
        /* <DEDUP_REMOVED lines=12> */
.L_x_117:
[----:B------:R-:W-:Y:S05]  /*56b0*/  BSYNC B1 ;  /* 0x0000000000017941 */ /* 0x000fea0003800000 */
.L_x_116:
        /* <DEDUP_REMOVED lines=12> */
.L_x_119:
[----:B------:R-:W-:Y:S05]  /*5780*/  BSYNC B1 ;  /* 0x0000000000017941 */ /* 0x000fea0003800000 */
.L_x_118:
        /* <DEDUP_REMOVED lines=12> */
.L_x_121:
[----:B------:R-:W-:Y:S05]  /*5850*/  BSYNC B1 ;  /* 0x0000000000017941 */ /* 0x000fea0003800000 */
.L_x_120:
        /* <DEDUP_REMOVED lines=12> */
.L_x_123:
[----:B------:R-:W-:Y:S05]  /*5920*/  BSYNC B1 ;  /* 0x0000000000017941 */ /* 0x000fea0003800000 */
.L_x_122:
        /* <DEDUP_REMOVED lines=12> */
.L_x_125:
[----:B------:R-:W-:Y:S05]  /*59f0*/  BSYNC B1 ;  /* 0x0000000000017941 */ /* 0x000fea0003800000 */
.L_x_124:
        /* <DEDUP_REMOVED lines=12> */
.L_x_127:
[----:B------:R-:W-:Y:S05]  /*5ac0*/  BSYNC B1 ;  /* 0x0000000000017941 */ /* 0x000fea0003800000 */
.L_x_126:
        /* <DEDUP_REMOVED lines=12> */
.L_x_129:
[----:B------:R-:W-:Y:S05]  /*5b90*/  BSYNC B1 ;  /* 0x0000000000017941 */ /* 0x000fea0003800000 */
.L_x_128:
        /* <DEDUP_REMOVED lines=12> */
.L_x_131:
[----:B------:R-:W-:Y:S05]  /*5c60*/  BSYNC B1 ;  /* 0x0000000000017941 */ /* 0x000fea0003800000 */
.L_x_130:
        /* <DEDUP_REMOVED lines=12> */
.L_x_133:
[----:B------:R-:W-:Y:S05]  /*5d30*/  BSYNC B1 ;  /* 0x0000000000017941 */ /* 0x000fea0003800000 */
.L_x_132:
        /* <DEDUP_REMOVED lines=12> */
.L_x_135:
[----:B------:R-:W-:Y:S05]  /*5e00*/  BSYNC B1 ;  /* 0x0000000000017941 */ /* 0x000fea0003800000 */
.L_x_134:
        /* <DEDUP_REMOVED lines=12> */
.L_x_137:
[----:B------:R-:W-:Y:S05]  /*5ed0*/  BSYNC B1 ;  /* 0x0000000000017941 */ /* 0x000fea0003800000 */
.L_x_136:
        /* <DEDUP_REMOVED lines=12> */
.L_x_139:
[----:B------:R-:W-:Y:S05]  /*5fa0*/  BSYNC B1 ;  /* 0x0000000000017941 */ /* 0x000fea0003800000 */
.L_x_138:
        /* <DEDUP_REMOVED lines=12> */
.L_x_141:
[----:B------:R-:W-:Y:S05]  /*6070*/  BSYNC B1 ;  /* 0x0000000000017941 */ /* 0x000fea0003800000 */
.L_x_140:
        /* <DEDUP_REMOVED lines=12> */
.L_x_143:
[----:B------:R-:W-:Y:S05]  /*6140*/  BSYNC B1 ;  /* 0x0000000000017941 */ /* 0x000fea0003800000 */
.L_x_142:
        /* <DEDUP_REMOVED lines=12> */
.L_x_145:
[----:B------:R-:W-:Y:S05]  /*6210*/  BSYNC B1 ;  /* 0x0000000000017941 */ /* 0x000fea0003800000 */
.L_x_144:
        /* <DEDUP_REMOVED lines=12> */
.L_x_147:
[----:B------:R-:W-:Y:S05]  /*62e0*/  BSYNC B1 ;  /* 0x0000000000017941 */ /* 0x000fea0003800000 */
.L_x_146:
        /* <DEDUP_REMOVED lines=12> */
.L_x_149:
[----:B------:R-:W-:Y:S05]  /*63b0*/  BSYNC B1 ;  /* 0x0000000000017941 */ /* 0x000fea0003800000 */
.L_x_148:
        /* <DEDUP_REMOVED lines=12> */
.L_x_151:
[----:B------:R-:W-:Y:S05]  /*6480*/  BSYNC B1 ;  /* 0x0000000000017941 */ /* 0x000fea0003800000 */
.L_x_150:
        /* <DEDUP_REMOVED lines=12> */
.L_x_153:
[----:B------:R-:W-:Y:S05]  /*6550*/  BSYNC B1 ;  /* 0x0000000000017941 */ /* 0x000fea0003800000 */
.L_x_152:
        /* <DEDUP_REMOVED lines=12> */
.L_x_155:
[----:B------:R-:W-:Y:S05]  /*6620*/  BSYNC B1 ;  /* 0x0000000000017941 */ /* 0x000fea0003800000 */
.L_x_154:
        /* <DEDUP_REMOVED lines=12> */
.L_x_157:
[----:B------:R-:W-:Y:S05]  /*66f0*/  BSYNC B1 ;  /* 0x0000000000017941 */ /* 0x000fea0003800000 */
.L_x_156:
        /* <DEDUP_REMOVED lines=12> */
.L_x_159:
[----:B------:R-:W-:Y:S05]  /*67c0*/  BSYNC B1 ;  /* 0x0000000000017941 */ /* 0x000fea0003800000 */
.L_x_158:
        /* <DEDUP_REMOVED lines=12> */
.L_x_161:
[----:B------:R-:W-:Y:S05]  /*6890*/  BSYNC B1 ;  /* 0x0000000000017941 */ /* 0x000fea0003800000 */
.L_x_160:
        /* <DEDUP_REMOVED lines=12> */
.L_x_163:
[----:B------:R-:W-:Y:S05]  /*6960*/  BSYNC B1 ;  /* 0x0000000000017941 */ /* 0x000fea0003800000 */
.L_x_162:
[----:B-----5:R-:W-:Y:S01]  /*6970*/  LOP3.LUT R26, R26, 0xff, RZ, 0xc0, !PT ;  /* 0x000000ff1a1a7812 */ /* 0x020fe200078ec0ff */
[----:B------:R-:W-:Y:S01]  /*6980*/  BSSY B1, `(.L_x_164) ;  /* 0x000000b000017945 */ /* 0x000fe20003800000 */
[----:B------:R-:W-:Y:S02]  /*6990*/  ISETP.LT.OR P0, PT, R6, 0x7a, !P0 ;  /* 0x0000007a0600780c */ /* 0x000fe40004701670 */
[----:B------:R-:W-:-:S05]  /*69a0*/  F2FP.F16.E4M3.UNPACK_B R26, R26 ;  /* 0x0000001aff1a723e */ /* 0x000fca00020006ff */
[----:B------:R-:W-:-:S05]  /*69b0*/  HADD2.F32 R26, -RZ, R26.H0_H0 ;  /* 0x2000001aff1a7230 */ /* 0x000fca0000004100 */
[----:B------:R-:W-:-:S04]  /*69c0*/  FMUL R26, R26, R15 ;  /* 0x0000000f1a1a7220 */ /* 0x000fc80000400000 */
[----:B------:R-:W-:Y:S01]  /*69d0*/  FFMA R26, R23, R14, R26 ;  /* 0x0000000e171a7223 */ /* 0x000fe2000000001a */
[----:B------:R-:W-:-:S04]  /*69e0*/  PRMT R23, RZ, 0x7610, R23 ;  /* 0x00007610ff177816 */ /* 0x000fc80000000017 */
[----:B----4-:R-:W-:-:S05]  /*69f0*/  F2FP.SATFINITE.E4M3.F32.PACK_AB_MERGE_C R27, RZ, R26, RZ ;  /* 0x0000001aff1b723e */ /* 0x010fca00048070ff */
[----:B------:R4:W-:Y:S01]  /*6a00*/  @!P4 STG.E.U8 desc[UR18][R20.64+0x78], R27 ;  /* 0x0000781b1400c986 */ /* 0x0009e2000c101112 */
[----:B------:R-:W-:Y:S05]  /*6a10*/  @P0 BRA `(.L_x_165) ;  /* 0x0000000000040947 */ /* 0x000fea0003800000 */
[----:B------:R0:W5:Y:S02]  /*6a20*/  LDG.E.U8 R23, desc[UR18][R4.64+0x79] ;  /* 0x0000791204177981 */ /* 0x000164000c1e1100 */
.L_x_165:
[----:B------:R-:W-:Y:S05]  /*6a30*/  BSYNC B1 ;  /* 0x0000000000017941 */ /* 0x000fea0003800000 */
.L_x_164:
[----:B-----5:R-:W-:Y:S01]  /*6a40*/  LOP3.LUT R23, R23, 0xff, RZ, 0xc0, !PT ;  /* 0x000000ff17177812 */ /* 0x020fe200078ec0ff */
[----:B------:R-:W-:Y:S01]  /*6a50*/  BSSY B1, `(.L_x_166) ;  /* 0x000000b000017945 */ /* 0x000fe20003800000 */
[----:B------:R-:W-:Y:S02]  /*6a60*/  ISETP.LT.OR P3, PT, R6, 0x79, !P1 ;  /* 0x000000790600780c */ /* 0x000fe40004f61670 */
[----:B------:R-:W-:-:S05]  /*6a70*/  F2FP.F16.E4M3.UNPACK_B R23, R23 ;  /* 0x00000017ff17723e */ /* 0x000fca00020006ff */
[----:B0-2---:R-:W-:-:S05]  /*6a80*/  HADD2.F32 R4, -RZ, R23.H0_H0 ;  /* 0x20000017ff047230 */ /* 0x005fca0000004100 */
[----:B------:R-:W-:Y:S01]  /*6a90*/  FMUL R5, R4, R15 ;  /* 0x0000000f04057220 */ /* 0x000fe20000400000 */
[----:B------:R-:W-:-:S03]  /*6aa0*/  PRMT R4, RZ, 0x7610, R4 ;  /* 0x00007610ff047816 */ /* 0x000fc60000000004 */
[----:B------:R-:W-:-:S05]  /*6ab0*/  FFMA R5, R22, R14, R5 ;  /* 0x0000000e16057223 */ /* 0x000fca0000000005 */
[----:B------:R-:W-:-:S05]  /*6ac0*/  F2FP.SATFINITE.E4M3.F32.PACK_AB_MERGE_C R5, RZ, R5, RZ ;  /* 0x00000005ff05723e */ /* 0x000fca00048070ff */
[----:B------:R0:W-:Y:S01]  /*6ad0*/  @!P0 STG.E.U8 desc[UR18][R20.64+0x79], R5 ;  /* 0x0000790514008986 */ /* 0x0001e2000c101112 */
[----:B------:R-:W-:Y:S05]  /*6ae0*/  @P3 BRA `(.L_x_167) ;  /* 0x0000000000043947 */ /* 0x000fea0003800000 */
[----:B------:R2:W5:Y:S02]  /*6af0*/  LDG.E.U8 R4, desc[UR18][R24.64+0x78] ;  /* 0x0000781218047981 */ /* 0x000564000c1e1100 */
.L_x_167:
[----:B------:R-:W-:Y:S05]  /*6b00*/  BSYNC B1 ;  /* 0x0000000000017941 */ /* 0x000fea0003800000 */
.L_x_166:
[----:B-----5:R-:W-:Y:S01]  /*6b10*/  LOP3.LUT R4, R4, 0xff, RZ, 0xc0, !PT ;  /* 0x000000ff04047812 */ /* 0x020fe200078ec0ff */
[----:B------:R-:W-:Y:S01]  /*6b20*/  BSSY B1, `(.L_x_168) ;  /* 0x000000b000017945 */ /* 0x000fe20003800000 */
[----:B------:R-:W-:Y:S02]  /*6b30*/  ISETP.LT.OR P1, PT, R6, 0x7a, !P1 ;  /* 0x0000007a0600780c */ /* 0x000fe40004f21670 */
[----:B------:R-:W-:-:S05]  /*6b40*/  F2FP.F16.E4M3.UNPACK_B R4, R4 ;  /* 0x00000004ff04723e */ /* 0x000fca00020006ff */
[----:B------:R-:W-:-:S05]  /*6b50*/  HADD2.F32 R4, -RZ, R4.H0_H0 ;  /* 0x20000004ff047230 */ /* 0x000fca0000004100 */
[----:B------:R-:W-:-:S04]  /*6b60*/  FMUL R4, R4, R15 ;  /* 0x0000000f04047220 */ /* 0x000fc80000400000 */
[----:B------:R-:W-:-:S05]  /*6b70*/  FFMA R4, R89, R14, R4 ;  /* 0x0000000e59047223 */ /* 0x000fca0000000004 */
[----:B0-----:R-:W-:Y:S02]  /*6b80*/  F2FP.SATFINITE.E4M3.F32.PACK_AB_MERGE_C R5, RZ, R4, RZ ;  /* 0x00000004ff05723e */ /* 0x001fe400048070ff */
[----:B------:R-:W-:-:S03]  /*6b90*/  PRMT R4, RZ, 0x7610, R4 ;  /* 0x00007610ff047816 */ /* 0x000fc60000000004 */
[----:B------:R0:W-:Y:S01]  /*6ba0*/  @!P3 STG.E.U8 desc[UR18][R18.64+0x78], R5 ;  /* 0x000078051200b986 */ /* 0x0001e2000c101112 */
[----:B------:R-:W-:Y:S05]  /*6bb0*/  @P1 BRA `(.L_x_169) ;  /* 0x0000000000041947 */ /* 0x000fea0003800000 */
[----:B------:R0:W5:Y:S02]  /*6bc0*/  LDG.E.U8 R4, desc[UR18][R24.64+0x79] ;  /* 0x0000791218047981 */ /* 0x000164000c1e1100 */
.L_x_169:
[----:B------:R-:W-:Y:S05]  /*6bd0*/  BSYNC B1 ;  /* 0x0000000000017941 */ /* 0x000fea0003800000 */
.L_x_168:
[----:B------:R-:W-:Y:S05]  /*6be0*/  @P1 BRA `(.L_x_170) ;  /* 0x0000001000281947 */ /* 0x000fea0003800000 */
[----:B-----5:R-:W-:-:S04]  /*6bf0*/  LOP3.LUT R4, R4, 0xff, RZ, 0xc0, !PT ;  /* 0x000000ff04047812 */ /* 0x020fc800078ec0ff */
[----:B------:R-:W-:-:S05]  /*6c00*/  F2FP.F16.E4M3.UNPACK_B R4, R4 ;  /* 0x00000004ff04723e */ /* 0x000fca00020006ff */
[----:B------:R-:W-:-:S05]  /*6c10*/  HADD2.F32 R4, -RZ, R4.H0_H0 ;  /* 0x20000004ff047230 */ /* 0x000fca0000004100 */
[----:B0-----:R-:W-:-:S04]  /*6c20*/  FMUL R5, R4, R15 ;  /* 0x0000000f04057220 */ /* 0x001fc80000400000 */
[----:B------:R-:W-:-:S05]  /*6c30*/  FFMA R5, R88, R14, R5 ;  /* 0x0000000e58057223 */ /* 0x000fca0000000005 */
[----:B------:R-:W-:-:S05]  /*6c40*/  F2FP.SATFINITE.E4M3.F32.PACK_AB_MERGE_C R5, RZ, R5, RZ ;  /* 0x00000005ff05723e */ /* 0x000fca00048070ff */
[----:B------:R0:W-:Y:S01]  /*6c50*/  STG.E.U8 desc[UR18][R18.64+0x79], R5 ;  /* 0x0000790512007986 */ /* 0x0001e2000c101112 */
[----:B------:R-:W-:Y:S05]  /*6c60*/  BRA `(.L_x_170) ;  /* 0x0000001000087947 */ /* 0x000fea0003800000 */
.L_x_41:
[----:B------:R-:W-:Y:S01]  /*6c70*/  ISETP.GE.AND P1, PT, R30, 0x1, PT ;  /* 0x000000011e00780c */ /* 0x000fe20003f26270 */
[-C--:B--2---:R-:W-:Y:S01]  /*6c80*/  FMUL R151, R151, R14.reuse ;  /* 0x0000000e97977220 */ /* 0x084fe20000400000 */
[-C--:B------:R-:W-:Y:S01]  /*6c90*/  FMUL R146, R146, R14.reuse ;  /* 0x0000000e92927220 */ /* 0x080fe20000400000 */
[----:B------:R-:W-:Y:S01]  /*6ca0*/  ISETP.GE.AND P0, PT, R30, 0x9, PT ;  /* 0x000000091e00780c */ /* 0x000fe20003f06270 */
[-C--:B------:R-:W-:Y:S01]  /*6cb0*/  FMUL R149, R149, R14.reuse ;  /* 0x0000000e95957220 */ /* 0x080fe20000400000 */
[----:B------:R-:W-:Y:S01]  /*6cc0*/  ISETP.LT.OR P4, PT, R6, 0x1, !P1 ;  /* 0x000000010600780c */ /* 0x000fe20004f81670 */
[-C--:B------:R-:W-:Y:S01]  /*6cd0*/  FMUL R144, R144, R14.reuse ;  /* 0x0000000e90907220 */ /* 0x080fe20000400000 */
[----:B------:R-:W-:Y:S01]  /*6ce0*/  ISETP.LT.OR P5, PT, R6, 0x2, !P1 ;  /* 0x000000020600780c */ /* 0x000fe20004fa1670 */
[-C--:B------:R-:W-:Y:S01]  /*6cf0*/  FMUL R147, R147, R14.reuse ;  /* 0x0000000e93937220 */ /* 0x080fe20000400000 */
[----:B------:R-:W-:Y:S01]  /*6d00*/  F2FP.SATFINITE.E4M3.F32.PACK_AB_MERGE_C R151, RZ, R151, RZ ;  /* 0x00000097ff97723e */ /* 0x000fe200048070ff */
[----:B------:R-:W-:Y:S01]  /*6d10*/  FMUL R142, R142, R14 ;  /* 0x0000000e8e8e7220 */ /* 0x000fe20000400000 */
[----:B------:R-:W-:Y:S01]  /*6d20*/  F2FP.SATFINITE.E4M3.F32.PACK_AB_MERGE_C R5, RZ, R146, RZ ;  /* 0x00000092ff05723e */ /* 0x000fe200048070ff */
[-C--:B------:R-:W-:Y:S01]  /*6d30*/  FMUL R145, R145, R14.reuse ;  /* 0x0000000e91917220 */ /* 0x080fe20000400000 */
[----:B------:R-:W-:Y:S01]  /*6d40*/  ISETP.LT.OR P3, PT, R6, 0x1, !P0 ;  /* 0x000000010600780c */ /* 0x000fe20004761670 */
[-C--:B------:R-:W-:Y:S01]  /*6d50*/  FMUL R140, R140, R14.reuse ;  /* 0x0000000e8c8c7220 */ /* 0x080fe20000400000 */
[C---:B------:R-:W-:Y:S01]  /*6d60*/  ISETP.LT.OR P6, PT, R6.reuse, 0xa, !P1 ;  /* 0x0000000a0600780c */ /* 0x040fe20004fc1670 */
[-C--:B------:R-:W-:Y:S01]  /*6d70*/  FMUL R143, R143, R14.reuse ;  /* 0x0000000e8f8f7220 */ /* 0x080fe20000400000 */
[----:B------:R-:W-:Y:S01]  /*6d80*/  F2FP.SATFINITE.E4M3.F32.PACK_AB_MERGE_C R149, RZ, R149, RZ ;  /* 0x00000095ff95723e */ /* 0x000fe200048070ff */
[----:B------:R-:W-:Y:S01]  /*6d90*/  @!P4 STG.E.U8 desc[UR18][R20.64], R151 ;  /* 0x000000971400c986 */ /* 0x000fe2000c101112 */
[----:B------:R-:W-:Y:S01]  /*6da0*/  ISETP.LT.OR P4, PT, R6, 0x2, !P0 ;  /* 0x000000020600780c */ /* 0x000fe20004781670 */
[----:B------:R-:W-:Y:S01]  /*6db0*/  FMUL R138, R138, R14 ;  /* 0x0000000e8a8a7220 */ /* 0x000fe20000400000 */
[----:B------:R-:W-:Y:S01]  /*6dc0*/  F2FP.SATFINITE.E4M3.F32.PACK_AB_MERGE_C R25, RZ, R144, RZ ;  /* 0x00000090ff19723e */ /* 0x000fe200048070ff */
[----:B------:R0:W-:Y:S01]  /*6dd0*/  @!P5 STG.E.U8 desc[UR18][R20.64+0x1], R5 ;  /* 0x000001051400d986 */ /* 0x0001e2000c101112 */
[C---:B------:R-:W-:Y:S01]  /*6de0*/  ISETP.LT.OR P5, PT, R6.reuse, 0x9, !P1 ;  /* 0x000000090600780c */ /* 0x040fe20004fa1670 */
[-C--:B------:R-:W-:Y:S01]  /*6df0*/  FMUL R141, R141, R14.reuse ;  /* 0x0000000e8d8d7220 */ /* 0x080fe20000400000 */
[----:B------:R-:W-:Y:S01]  /*6e00*/  F2FP.SATFINITE.E4M3.F32.PACK_AB_MERGE_C R147, RZ, R147, RZ ;  /* 0x00000093ff93723e */ /* 0x000fe200048070ff */
[----:B------:R-:W-:Y:S01]  /*6e10*/  @!P3 STG.E.U8 desc[UR18][R18.64], R149 ;  /* 0x000000951200b986 */ /* 0x000fe2000c101112 */
[----:B------:R-:W-:Y:S01]  /*6e20*/  ISETP.LT.OR P3, PT, R6, 0x9, !P0 ;  /* 0x000000090600780c */ /* 0x000fe20004761670 */
[-C--:B------:R-:W-:Y:S01]  /*6e30*/  FMUL R136, R136, R14.reuse ;  /* 0x0000000e88887220 */ /* 0x080fe20000400000 */
[----:B------:R-:W-:Y:S01]  /*6e40*/  F2FP.SATFINITE.E4M3.F32.PACK_AB_MERGE_C R145, RZ, R145, RZ ;  /* 0x00000091ff91723e */ /* 0x000fe200048070ff */
[-C--:B------:R-:W-:Y:S01]  /*6e50*/  FMUL R139, R139, R14.reuse ;  /* 0x0000000e8b8b7220 */ /* 0x080fe20000400000 */
[----:B------:R-:W-:Y:S01]  /*6e60*/  F2FP.SATFINITE.E4M3.F32.PACK_AB_MERGE_C R143, RZ, R143, RZ ;  /* 0x0000008fff8f723e */ /* 0x000fe200048070ff */
[----:B------:R1:W-:Y:S01]  /*6e70*/  @!P4 STG.E.U8 desc[UR18][R18.64+0x1], R25 ;  /* 0x000001191200c986 */ /* 0x0003e2000c101112 */
[----:B------:R-:W-:Y:S01]  /*6e80*/  ISETP.LT.OR P4, PT, R6, 0xa, !P0 ;  /* 0x0000000a0600780c */ /* 0x000fe20004781670 */
[----:B------:R-:W-:Y:S01]  /*6e90*/  FMUL R134, R134, R14 ;  /* 0x0000000e86867220 */ /* 0x000fe20000400000 */
[----:B0-----:R-:W-:Y:S01]  /*6ea0*/  F2FP.SATFINITE.E4M3.F32.PACK_AB_MERGE_C R5, RZ, R142, RZ ;  /* 0x0000008eff05723e */ /* 0x001fe200048070ff */
[----:B------:R-:W-:Y:S01]  /*6eb0*/  @!P5 STG.E.U8 desc[UR18][R20.64+0x8], R147 ;  /* 0x000008931400d986 */ /* 0x000fe2000c101112 */
[C---:B------:R-:W-:Y:S01]  /*6ec0*/  ISETP.LT.OR P5, PT, R6.reuse, 0x11, !P1 ;  /* 0x000000110600780c */ /* 0x040fe20004fa1670 */
[-C--:B------:R-:W-:Y:S01]  /*6ed0*/  FMUL R137, R137, R14.reuse ;  /* 0x0000000e89897220 */ /* 0x080fe20000400000 */
[----:B------:R-:W-:Y:S01]  /*6ee0*/  F2FP.SATFINITE.E4M3.F32.PACK_AB_MERGE_C R141, RZ, R141, RZ ;  /* 0x0000008dff8d723e */ /* 0x000fe200048070ff */
[----:B------:R0:W-:Y:S01]  /*6ef0*/  @!P6 STG.E.U8 desc[UR18][R20.64+0x9], R5 ;  /* 0x000009051400e986 */ /* 0x0001e2000c101112 */
[----:B------:R-:W-:Y:S01]  /*6f00*/  ISETP.LT.OR P6, PT, R6, 0x12, !P1 ;  /* 0x000000120600780c */ /* 0x000fe20004fc1670 */
[----:B------:R-:W-:Y:S01]  /*6f10*/  FMUL R132, R132, R14 ;  /* 0x0000000e84847220 */ /* 0x000fe20000400000 */
[----:B------:R-:W-:Y:S01]  /*6f20*/  F2FP.SATFINITE.E4M3.F32.PACK_AB_MERGE_C R139, RZ, R139, RZ ;  /* 0x0000008bff8b723e */ /* 0x000fe200048070ff */
[----:B------:R-:W-:Y:S01]  /*6f30*/  @!P3 STG.E.U8 desc[UR18][R18.64+0x8], R145 ;  /* 0x000008911200b986 */ /* 0x000fe2000c101112 */
[----:B-1----:R-:W-:Y:S01]  /*6f40*/  F2FP.SATFINITE.E4M3.F32.PACK_AB_MERGE_C R25, RZ, R140, RZ ;  /* 0x0000008cff19723e */ /* 0x002fe200048070ff */
[-C--:B------:R-:W-:Y:S01]  /*6f50*/  FMUL R135, R135, R14.reuse ;  /* 0x0000000e87877220 */ /* 0x080fe20000400000 */
[----:B------:R-:W-:Y:S01]  /*6f60*/  ISETP.LT.OR P3, PT, R6, 0x11, !P0 ;  /* 0x000000110600780c */ /* 0x000fe20004761670 */
[-C--:B------:R-:W-:Y:S01]  /*6f70*/  FMUL R130, R130, R14.reuse ;  /* 0x0000000e82827220 */ /* 0x080fe20000400000 */
[----:B------:R-:W-:Y:S01]  /*6f80*/  F2FP.SATFINITE.E4M3.F32.PACK_AB_MERGE_C R137, RZ, R137, RZ ;  /* 0x00000089ff89723e */ /* 0x000fe200048070ff */
[----:B------:R1:W-:Y:S01]  /*6f90*/  @!P4 STG.E.U8 desc[UR18][R18.64+0x9], R25 ;  /* 0x000009191200c986 */ /* 0x0003e2000c101112 */
[C---:B------:R-:W-:Y:S01]  /*6fa0*/  ISETP.LT.OR P4, PT, R6.reuse, 0x12, !P0 ;  /* 0x000000120600780c */ /* 0x040fe20004781670 */
[----:B------:R-:W-:Y:S01]  /*6fb0*/  FMUL R133, R133, R14 ;  /* 0x0000000e85857220 */ /* 0x000fe20000400000 */
[----:B0-----:R-:W-:Y:S01]  /*6fc0*/  F2FP.SATFINITE.E4M3.F32.PACK_AB_MERGE_C R5, RZ, R138, RZ ;  /* 0x0000008aff05723e */ /* 0x001fe200048070ff */
[----:B------:R-:W-:Y:S01]  /*6fd0*/  @!P5 STG.E.U8 desc[UR18][R20.64+0x10], R143 ;  /* 0x0000108f1400d986 */ /* 0x000fe2000c101112 */
[----:B------:R-:W-:Y:S01]  /*6fe0*/  ISETP.LT.OR P5, PT, R6, 0x19, !P1 ;  /* 0x000000190600780c */ /* 0x000fe20004fa1670 */
[-C--:B------:R-:W-:Y:S01]  /*6ff0*/  FMUL R128, R128, R14.reuse ;  /* 0x0000000e80807220 */ /* 0x080fe20000400000 */
[----:B------:R-:W-:Y:S01]  /*7000*/  F2FP.SATFINITE.E4M3.F32.PACK_AB_MERGE_C R135, RZ, R135, RZ ;  /* 0x00000087ff87723e */ /* 0x000fe200048070ff */
[----:B------:R0:W-:Y:S01]  /*7010*/  @!P6 STG.E.U8 desc[UR18][R20.64+0x11], R5 ;  /* 0x000011051400e986 */ /* 0x0001e2000c101112 */
[----:B------:R-:W-:Y:S01]  /*7020*/  ISETP.LT.OR P6, PT, R6, 0x1a, !P1 ;  /* 0x0000001a0600780c */ /* 0x000fe20004fc1670 */
[-C--:B------:R-:W-:Y:S01]  /*7030*/  FMUL R131, R131, R14.reuse ;  /* 0x0000000e83837220 */ /* 0x080fe20000400000 */
[----:B------:R-:W-:Y:S01]  /*7040*/  FMUL R126, R126, R14 ;  /* 0x0000000e7e7e7220 */ /* 0x000fe20000400000 */
[----:B-1----:R-:W-:Y:S01]  /*7050*/  F2FP.SATFINITE.E4M3.F32.PACK_AB_MERGE_C R25, RZ, R136, RZ ;  /* 0x00000088ff19723e */ /* 0x002fe200048070ff */
[----:B------:R-:W-:Y:S01]  /*7060*/  @!P3 STG.E.U8 desc[UR18][R18.64+0x10], R141 ;  /* 0x0000108d1200b986 */ /* 0x000fe2000c101112 */
[C---:B------:R-:W-:Y:S01]  /*7070*/  ISETP.LT.OR P3, PT, R6.reuse, 0x19, !P0 ;  /* 0x000000190600780c */ /* 0x040fe20004761670 */
        /* <DEDUP_REMOVED lines=37> */
[-C--:B------:R-:W-:Y:S01]  /*72d0*/  FMUL R114, R114, R14.reuse ;  /* 0x0000000e72727220 */ /* 0x080fe20000400000 */
        /* <DEDUP_REMOVED lines=81> */
[C---:B------:R-:W-:Y:S01]  /*77f0*/  ISETP.LT.OR P6, PT, R6.reuse, 0x52, !P1 ;  /* 0x000000520600780c */ /* 0x040fe20004fc1670 */
        /* <DEDUP_REMOVED lines=22> */
[----:B------:R-:W-:-:S02]  /*7960*/  ISETP.LT.OR P3, PT, R6, 0x59, !P0 ;  /* 0x000000590600780c */ /* 0x000fc40004761670 */
[----:B------:R-:W-:Y:S01]  /*7970*/  F2FP.SATFINITE.E4M3.F32.PACK_AB_MERGE_C R93, RZ, R93, RZ ;  /* 0x0000005dff5d723e */ /* 0x000fe200048070ff */
[----:B------:R1:W-:Y:S01]  /*7980*/  @!P4 STG.E.U8 desc[UR18][R18.64+0x51], R25 ;  /* 0x000051191200c986 */ /* 0x0003e2000c101112 */
[C---:B------:R-:W-:Y:S02]  /*7990*/  ISETP.LT.OR P4, PT, R6.reuse, 0x5a, !P0 ;  /* 0x0000005a0600780c */ /* 0x040fe40004781670 */
[----:B0-----:R-:W-:Y:S01]  /*79a0*/  F2FP.SATFINITE.E4M3.F32.PACK_AB_MERGE_C R5, RZ, R102, RZ ;  /* 0x00000066ff05723e */ /* 0x001fe200048070ff */
[----:B------:R-:W-:Y:S01]  /*79b0*/  @!P5 STG.E.U8 desc[UR18][R20.64+0x58], R107 ;  /* 0x0000586b1400d986 */ /* 0x000fe2000c101112 */
[C---:B------:R-:W-:Y:S02]  /*79c0*/  ISETP.LT.OR P5, PT, R6.reuse, 0x61, !P1 ;  /* 0x000000610600780c */ /* 0x040fe40004fa1670 */
[----:B------:R-:W-:Y:S01]  /*79d0*/  F2FP.SATFINITE.E4M3.F32.PACK_AB_MERGE_C R23, RZ, R23, RZ ;  /* 0x00000017ff17723e */ /* 0x000fe200048070ff */
[----:B------:R0:W-:Y:S01]  /*79e0*/  @!P6 STG.E.U8 desc[UR18][R20.64+0x59], R5 ;  /* 0x000059051400e986 */ /* 0x0001e2000c101112 */
[----:B------:R-:W-:-:S02]  /*79f0*/  ISETP.LT.OR P6, PT, R6, 0x62, !P1 ;  /* 0x000000620600780c */ /* 0x000fc40004fc1670 */
[----:B------:R-:W-:Y:S01]  /*7a00*/  F2FP.SATFINITE.E4M3.F32.PACK_AB_MERGE_C R89, RZ, R89, RZ ;  /* 0x00000059ff59723e */ /* 0x000fe200048070ff */
[----:B------:R-:W-:Y:S01]  /*7a10*/  @!P3 STG.E.U8 desc[UR18][R18.64+0x58], R105 ;  /* 0x000058691200b986 */ /* 0x000fe2000c101112 */
[----:B-1----:R-:W-:Y:S02]  /*7a20*/  F2FP.SATFINITE.E4M3.F32.PACK_AB_MERGE_C R25, RZ, R100, RZ ;  /* 0x00000064ff19723e */ /* 0x002fe400048070ff */
[C---:B------:R-:W-:Y:S02]  /*7a30*/  ISETP.LT.OR P3, PT, R6.reuse, 0x61, !P0 ;  /* 0x000000610600780c */ /* 0x040fe40004761670 */
[----:B------:R-:W-:Y:S01]  /*7a40*/  F2FP.SATFINITE.E4M3.F32.PACK_AB_MERGE_C R27, RZ, R88, RZ ;  /* 0x00000058ff1b723e */ /* 0x000fe200048070ff */
[----:B------:R1:W-:Y:S01]  /*7a50*/  @!P4 STG.E.U8 desc[UR18][R18.64+0x59], R25 ;  /* 0x000059191200c986 */ /* 0x0003e2000c101112 */
[C---:B------:R-:W-:Y:S02]  /*7a60*/  ISETP.LT.OR P4, PT, R6.reuse, 0x62, !P0 ;  /* 0x000000620600780c */ /* 0x040fe40004781670 */
[----:B0-----:R-:W-:Y:S01]  /*7a70*/  F2FP.SATFINITE.E4M3.F32.PACK_AB_MERGE_C R5, RZ, R98, RZ ;  /* 0x00000062ff05723e */ /* 0x001fe200048070ff */
[----:B------:R-:W-:Y:S01]  /*7a80*/  @!P5 STG.E.U8 desc[UR18][R20.64+0x60], R101 ;  /* 0x000060651400d986 */ /* 0x000fe2000c101112 */
[----:B------:R-:W-:-:S03]  /*7a90*/  ISETP.LT.OR P5, PT, R6, 0x69, !P1 ;  /* 0x000000690600780c */ /* 0x000fc60004fa1670 */
[----:B------:R0:W-:Y:S01]  /*7aa0*/  @!P6 STG.E.U8 desc[UR18][R20.64+0x61], R5 ;  /* 0x000061051400e986 */ /* 0x0001e2000c101112 */
[C---:B------:R-:W-:Y:S02]  /*7ab0*/  ISETP.LT.OR P6, PT, R6.reuse, 0x6a, !P1 ;  /* 0x0000006a0600780c */ /* 0x040fe40004fc1670 */
[----:B-1----:R-:W-:Y:S01]  /*7ac0*/  F2FP.SATFINITE.E4M3.F32.PACK_AB_MERGE_C R25, RZ, R96, RZ ;  /* 0x00000060ff19723e */ /* 0x002fe200048070ff */
[----:B------:R-:W-:Y:S01]  /*7ad0*/  @!P3 STG.E.U8 desc[UR18][R18.64+0x60], R103 ;  /* 0x000060671200b986 */ /* 0x000fe2000c101112 */
[----:B------:R-:W-:-:S03]  /*7ae0*/  ISETP.LT.OR P3, PT, R6, 0x69, !P0 ;  /* 0x000000690600780c */ /* 0x000fc60004761670 */
        /* <DEDUP_REMOVED lines=12> */
[C---:B------:R-:W-:Y:S01]  /*7bb0*/  ISETP.LT.OR P1, PT, R6.reuse, 0x7a, !P1 ;  /* 0x0000007a0600780c */ /* 0x040fe20004f21670 */
[----:B------:R2:W-:Y:S01]  /*7bc0*/  @!P5 STG.E.U8 desc[UR18][R20.64+0x70], R95 ;  /* 0x0000705f1400d986 */ /* 0x0005e2000c101112 */
[C---:B------:R-:W-:Y:S02]  /*7bd0*/  ISETP.LT.OR P5, PT, R6.reuse, 0x72, !P0 ;  /* 0x000000720600780c */ /* 0x040fe400047a1670 */
[----:B0-----:R-:W-:Y:S01]  /*7be0*/  F2FP.SATFINITE.E4M3.F32.PACK_AB_MERGE_C R5, RZ, R90, RZ ;  /* 0x0000005aff05723e */ /* 0x001fe200048070ff */
[----:B------:R2:W-:Y:S01]  /*7bf0*/  @!P6 STG.E.U8 desc[UR18][R20.64+0x71], R91 ;  /* 0x0000715b1400e986 */ /* 0x0005e2000c101112 */
[C---:B------:R-:W-:Y:S02]  /*7c00*/  ISETP.LT.OR P6, PT, R6.reuse, 0x79, !P0 ;  /* 0x000000790600780c */ /* 0x040fe400047c1670 */
[----:B------:R-:W-:Y:S01]  /*7c10*/  ISETP.LT.OR P0, PT, R6, 0x7a, !P0 ;  /* 0x0000007a0600780c */ /* 0x000fe20004701670 */
[----:B------:R2:W-:Y:S01]  /*7c20*/  @!P3 STG.E.U8 desc[UR18][R18.64+0x70], R93 ;  /* 0x0000705d1200b986 */ /* 0x0005e2000c101112 */
[----:B-1----:R-:W-:-:S05]  /*7c30*/  F2FP.SATFINITE.E4M3.F32.PACK_AB_MERGE_C R25, RZ, R22, RZ ;  /* 0x00000016ff19723e */ /* 0x002fca00048070ff */
[----:B------:R2:W-:Y:S04]  /*7c40*/  @!P5 STG.E.U8 desc[UR18][R18.64+0x71], R5 ;  /* 0x000071051200d986 */ /* 0x0005e8000c101112 */
[----:B------:R2:W-:Y:S04]  /*7c50*/  @!P4 STG.E.U8 desc[UR18][R20.64+0x78], R23 ;  /* 0x000078171400c986 */ /* 0x0005e8000c101112 */
[----:B------:R2:W-:Y:S04]  /*7c60*/  @!P1 STG.E.U8 desc[UR18][R20.64+0x79], R25 ;  /* 0x0000791914009986 */ /* 0x0005e8000c101112 */
[----:B------:R2:W-:Y:S04]  /*7c70*/  @!P6 STG.E.U8 desc[UR18][R18.64+0x78], R89 ;  /* 0x000078591200e986 */ /* 0x0005e8000c101112 */
[----:B------:R2:W-:Y:S02]  /*7c80*/  @!P0 STG.E.U8 desc[UR18][R18.64+0x79], R27 ;  /* 0x0000791b12008986 */ /* 0x0005e4000c101112 */
.L_x_170:
[----:B------:R-:W-:Y:S05]  /*7c90*/  BSYNC B0 ;  /* 0x0000000000007941 */ /* 0x000fea0003800000 */
.L_x_40:
[C---:B------:R-:W-:Y:S01]  /*7ca0*/  LEA R2, P0, R8.reuse, R2, 0x1 ;  /* 0x0000000208027211 */ /* 0x040fe200078008ff */
[----:B------:R-:W-:Y:S01]  /*7cb0*/  ULDC.64 UR6, c[0x0][0x650] ;  /* 0x0001940000067ab9 */ /* 0x000fe20000000a00 */
[----:B-----5:R-:W-:Y:S01]  /*7cc0*/  IMAD.U32 R4, RZ, RZ, UR16 ;  /* 0x00000010ff047e24 */ /* 0x020fe2000f8e00ff */
[----:B0-2---:R-:W-:Y:S01]  /*7cd0*/  PRMT R18, RZ, 0x7610, R18 ;  /* 0x00007610ff127816 */ /* 0x005fe20000000012 */
[----:B------:R-:W-:Y:S01]  /*7ce0*/  IMAD.MOV.U32 R6, RZ, RZ, -0x1 ;  /* 0xffffffffff067424 */ /* 0x000fe200078e00ff */
[----:B------:R-:W-:Y:S01]  /*7cf0*/  LEA.HI.X R3, R8, R3, R0, 0x1, P0 ;  /* 0x0000000308037211 */ /* 0x000fe200000f0c00 */
[----:B------:R0:W-:Y:S01]  /*7d00*/  SYNCS.ARRIVE.TRANS64.A1T0 RZ, [R4+UR21], RZ ;  /* 0x000000ff04ff79a7 */ /* 0x0001e20008100015 */
[----:B------:R-:W-:Y:S01]  /*7d10*/  ISETP.GE.U32.AND P0, PT, R2, UR6, PT ;  /* 0x0000000602007c0c */ /* 0x000fe2000bf06070 */
[----:B------:R-:W-:-:S03]  /*7d20*/  IMAD.MOV.U32 R5, RZ, RZ, -0x1 ;  /* 0xffffffffff057424 */ /* 0x000fc600078e00ff */
[----:B------:R-:W-:Y:S01]  /*7d30*/  ISETP.GE.U32.AND.EX P0, PT, R3, UR7, PT, P0 ;  /* 0x0000000703007c0c */ /* 0x000fe2000bf06100 */
[----:B0-----:R-:W-:-:S12]  /*7d40*/  IMAD.MOV.U32 R4, RZ, RZ, -0x1 ;  /* 0xffffffffff047424 */ /* 0x001fd800078e00ff */
[----:B------:R-:W-:Y:S05]  /*7d50*/  @P0 BRA `(.L_x_171) ;  /* 0x0000000400600947 */ /* 0x000fea0003800000 */
[----:B------:R-:W0:Y:S01]  /*7d60*/  S2R R28, SR_CTAID.X ;  /* 0x00000000001c7919 */ /* 0x000e220000002500 */
[----:B------:R-:W2:Y:S01]  /*7d70*/  LDC.64 R22, c[0x0][0x628] ;  /* 0x00018a00ff167b82 */ /* 0x000ea20000000a00 */
[----:B------:R-:W-:Y:S01]  /*7d80*/  ULDC UR6, c[0x0][0x150] ;  /* 0x0000540000067ab9 */ /* 0x000fe20000000800 */
[----:B-1--4-:R-:W-:Y:S01]  /*7d90*/  IMAD.MOV.U32 R20, RZ, RZ, R2 ;  /* 0x000000ffff147224 */ /* 0x012fe200078e0002 */
[----:B------:R-:W1:Y:S01]  /*7da0*/  S2R R30, SR_CTAID.Y ;  /* 0x00000000001e7919 */ /* 0x000e620000002600 */
[----:B------:R-:W-:-:S04]  /*7db0*/  IMAD.MOV.U32 R21, RZ, RZ, R3 ;  /* 0x000000ffff157224 */ /* 0x000fc800078e0003 */
[----:B------:R-:W4:Y:S08]  /*7dc0*/  LDC R31, c[0x0][0x144] ;  /* 0x00005100ff1f7b82 */ /* 0x000f300000000800 */
[----:B------:R-:W1:Y:S08]  /*7dd0*/  LDC R6, c[0x0][0x630] ;  /* 0x00018c00ff067b82 */ /* 0x000e700000000800 */
[----:B------:R-:W1:Y:S01]  /*7de0*/  LDC.64 R26, c[0x0][0x620] ;  /* 0x00018800ff1a7b82 */ /* 0x000e620000000a00 */
[----:B--2---:R-:W-:-:S04]  /*7df0*/  ISETP.NE.U32.AND P0, PT, R22, RZ, PT ;  /* 0x000000ff1600720c */ /* 0x004fc80003f05070 */
[----:B------:R-:W-:Y:S02]  /*7e00*/  ISETP.NE.AND.EX P0, PT, R23, RZ, PT, P0 ;  /* 0x000000ff1700720c */ /* 0x000fe40003f05300 */
[----:B0-----:R-:W-:-:S05]  /*7e10*/  I2FP.F32.U32 R4, R28 ;  /* 0x0000001c00047245 */ /* 0x001fca0000201000 */
[----:B------:R-:W-:-:S04]  /*7e20*/  FMUL R4, R4, UR6 ;  /* 0x0000000604047c20 */ /* 0x000fc80008400000 */
[----:B------:R0:W2:Y:S02]  /*7e30*/  F2I.U32.TRUNC.NTZ R29, R4 ;  /* 0x00000004001d7305 */ /* 0x0000a4000020f000 */
[----:B----4-:R-:W-:Y:S05]  /*7e40*/  @!P0 BRA `(.L_x_172) ;  /* 0x0000000000288947 */ /* 0x010fea0003800000 */
[----:B------:R-:W4:Y:S02]  /*7e50*/  LDC R5, c[0x0][0x634] ;  /* 0x00018d00ff057b82 */ /* 0x000f240000000800 */
[----:B----4-:R-:W-:-:S05]  /*7e60*/  IADD3 R21, P0, R2, R5, RZ ;  /* 0x0000000502157210 */ /* 0x010fca0007f1e0ff */
[----:B---3--:R-:W-:-:S04]  /*7e70*/  IMAD.X R25, RZ, RZ, R3, P0 ;  /* 0x000000ffff197224 */ /* 0x008fc800000e0603 */
[----:B0-----:R-:W-:-:S04]  /*7e80*/  IMAD.WIDE.U32 R4, R25, R22, RZ ;  /* 0x0000001619047225 */ /* 0x001fc800078e00ff */
[----:B------:R-:W-:-:S04]  /*7e90*/  IMAD.WIDE.U32 R18, P0, R21, R23, R4 ;  /* 0x0000001715127225 */ /* 0x000fc80007800004 */
[----:B------:R-:W-:-:S04]  /*7ea0*/  IMAD.WIDE.U32 R4, R21, R22, RZ ;  /* 0x0000001615047225 */ /* 0x000fc800078e00ff */
[----:B------:R-:W-:Y:S01]  /*7eb0*/  IMAD.X R21, RZ, RZ, RZ, P0 ;  /* 0x000000ffff157224 */ /* 0x000fe200000e06ff */
[----:B------:R-:W-:Y:S01]  /*7ec0*/  IADD3 RZ, P0, R5, R18, RZ ;  /* 0x0000001205ff7210 */ /* 0x000fe20007f1e0ff */
[----:B------:R-:W-:-:S04]  /*7ed0*/  IMAD.MOV.U32 R20, RZ, RZ, R19 ;  /* 0x000000ffff147224 */ /* 0x000fc800078e0013 */
[----:B------:R-:W-:-:S08]  /*7ee0*/  IMAD.WIDE.U32.X R20, R25, R23, R20, P0 ;  /* 0x0000001719147225 */ /* 0x000fd000000e0414 */
.L_x_172:
[-CC-:B-1-3--:R-:W-:Y:S01]  /*7ef0*/  SHF.R.U64 R24, R20, R6.reuse, R21.reuse ;  /* 0x0000000614187219 */ /* 0x18afe20000001215 */
[----:B------:R-:W1:Y:S01]  /*7f00*/  LDC.64 R34, c[0x0][0x640] ;  /* 0x00019000ff227b82 */ /* 0x000e620000000a00 */
[----:B0-----:R-:W-:Y:S01]  /*7f10*/  SHF.R.U32.HI R4, RZ, R6, R21 ;  /* 0x00000006ff047219 */ /* 0x001fe20000011615 */
[----:B--2---:R-:W-:Y:S01]  /*7f20*/  IMAD.MOV R29, RZ, RZ, -R29 ;  /* 0x000000ffff1d7224 */ /* 0x004fe200078e0a1d */
[----:B------:R-:W-:Y:S01]  /*7f30*/  IADD3 R19, P0, RZ, -R24, RZ ;  /* 0x80000018ff137210 */ /* 0x000fe20007f1e0ff */
[----:B------:R-:W-:Y:S01]  /*7f40*/  ULDC UR6, c[0x0][0x154] ;  /* 0x0000550000067ab9 */ /* 0x000fe20000000800 */
[----:B------:R-:W-:Y:S02]  /*7f50*/  IMAD.MOV.U32 R21, RZ, RZ, 0x1 ;  /* 0x00000001ff157424 */ /* 0x000fe400078e00ff */
[----:B------:R-:W-:Y:S01]  /*7f60*/  IMAD R29, R31, R29, R28 ;  /* 0x0000001d1f1d7224 */ /* 0x000fe200078e021c */
[----:B------:R-:W0:Y:S01]  /*7f70*/  LDC R18, c[0x0][0x618] ;  /* 0x00018600ff127b82 */ /* 0x000e220000000800 */
[----:B------:R-:W-:-:S04]  /*7f80*/  IMAD.X R5, RZ, RZ, ~R4, P0 ;  /* 0x000000ffff057224 */ /* 0x000fc800000e0e04 */
[-C--:B------:R-:W-:Y:S02]  /*7f90*/  IMAD R6, R5, R26.reuse, RZ ;  /* 0x0000001a05067224 */ /* 0x080fe400078e02ff */
[C---:B------:R-:W-:Y:S01]  /*7fa0*/  IMAD.WIDE.U32 R4, R19.reuse, R26, R2 ;  /* 0x0000001a13047225 */ /* 0x040fe200078e0002 */
[----:B------:R-:W2:Y:S03]  /*7fb0*/  LDC R20, c[0x0][0x608] ;  /* 0x00018200ff147b82 */ /* 0x000ea60000000800 */
[----:B------:R-:W-:Y:S01]  /*7fc0*/  IMAD R19, R19, R27, R6 ;  /* 0x0000001b13137224 */ /* 0x000fe200078e0206 */
[----:B------:R-:W-:-:S03]  /*7fd0*/  I2FP.F32.U32 R6, R30 ;  /* 0x0000001e00067245 */ /* 0x000fc60000201000 */
[----:B------:R-:W-:Y:S01]  /*7fe0*/  IMAD.IADD R5, R5, 0x1, R19 ;  /* 0x0000000105057824 */ /* 0x000fe200078e0213 */
[----:B------:R-:W3:Y:S01]  /*7ff0*/  LDC R32, c[0x0][0x658] ;  /* 0x00019600ff207b82 */ /* 0x000ee20000000800 */
[----:B-1----:R-:W-:Y:S01]  /*8000*/  ISETP.NE.U32.AND P0, PT, R34, RZ, PT ;  /* 0x000000ff2200720c */ /* 0x002fe20003f05070 */
[----:B------:R-:W-:-:S03]  /*8010*/  IMAD.MOV.U32 R19, RZ, RZ, -0x1 ;  /* 0xffffffffff137424 */ /* 0x000fc600078e00ff */
[----:B------:R-:W-:-:S03]  /*8020*/  ISETP.NE.AND.EX P0, PT, R35, RZ, PT, P0 ;  /* 0x000000ff2300720c */ /* 0x000fc60003f05300 */
[----:B------:R-:W1:Y:S01]  /*8030*/  LDC R27, c[0x0][0x148] ;  /* 0x00005200ff1b7b82 */ /* 0x000e620000000800 */
[-CC-:B0-----:R-:W-:Y:S02]  /*8040*/  SHF.R.U64 R22, R4, R18.reuse, R5.reuse ;  /* 0x0000001204167219 */ /* 0x181fe40000001205 */
[----:B------:R-:W-:Y:S01]  /*8050*/  SHF.R.U32.HI R5, RZ, R18, R5 ;  /* 0x00000012ff057219 */ /* 0x000fe20000011605 */
[----:B------:R-:W-:-:S04]  /*8060*/  FMUL R18, R6, UR6 ;  /* 0x0000000606127c20 */ /* 0x000fc80008400000 */
[----:B------:R-:W0:Y:S01]  /*8070*/  LDC R28, c[0x0][0x600] ;  /* 0x00018000ff1c7b82 */ /* 0x000e220000000800 */
[----:B------:R4:W0:Y:S01]  /*8080*/  F2I.U32.TRUNC.NTZ R25, R18 ;  /* 0x0000001200197305 */ /* 0x000822000020f000 */
[-CC-:B--2---:R-:W-:Y:S02]  /*8090*/  SHF.R.U64 R6, R22, R20.reuse, R5.reuse ;  /* 0x0000001416067219 */ /* 0x184fe40000001205 */
[----:B------:R-:W-:-:S04]  /*80a0*/  SHF.R.U32.HI R5, RZ, R20, R5 ;  /* 0x00000014ff057219 */ /* 0x000fc80000011605 */
[----:B------:R-:W2:Y:S01]  /*80b0*/  LDC R33, c[0x0][0x648] ;  /* 0x00019200ff217b82 */ /* 0x000ea20000000800 */
[-CC-:B---3--:R-:W-:Y:S02]  /*80c0*/  SHF.R.U64 R26, R6, R32.reuse, R5.reuse ;  /* 0x00000020061a7219 */ /* 0x188fe40000001205 */
[-C--:B------:R-:W-:Y:S02]  /*80d0*/  SHF.L.U32 R19, R19, R32.reuse, RZ ;  /* 0x0000002013137219 */ /* 0x080fe400000006ff */
[-C--:B------:R-:W-:Y:S01]  /*80e0*/  SHF.R.U32.HI R5, RZ, R32.reuse, R5 ;  /* 0x00000020ff057219 */ /* 0x080fe20000011605 */
[----:B------:R-:W-:Y:S01]  /*80f0*/  IMAD.MOV.U32 R4, RZ, RZ, R26 ;  /* 0x000000ffff047224 */ /* 0x000fe200078e001a */
[----:B------:R-:W-:Y:S01]  /*8100*/  SHF.L.U32 R32, R21, R32, RZ ;  /* 0x0000002015207219 */ /* 0x000fe200000006ff */
[----:B------:R-:W3:Y:S01]  /*8110*/  LDC R36, c[0x0][0x638] ;  /* 0x00018e00ff247b82 */ /* 0x000ee20000000800 */
[----:B------:R-:W-:-:S07]  /*8120*/  LOP3.LUT R31, RZ, R19, RZ, 0x33, !PT ;  /* 0x00000013ff1f7212 */ /* 0x000fce00078e33ff */
[----:B------:R-:W0:Y:S01]  /*8130*/  LDC R37, c[0x0][0x610] ;  /* 0x00018400ff257b82 */ /* 0x000e220000000800 */
[----:B----4-:R-:W-:Y:S05]  /*8140*/  @!P0 BRA `(.L_x_173) ;  /* 0x0000000000288947 */ /* 0x010fea0003800000 */
[----:B------:R-:W4:Y:S02]  /*8150*/  LDC R21, c[0x0][0x64c] ;  /* 0x00019300ff157b82 */ /* 0x000f240000000800 */
[----:B----4-:R-:W-:-:S05]  /*8160*/  IADD3 R21, P0, R26, R21, RZ ;  /* 0x000000151a157210 */ /* 0x010fca0007f1e0ff */
        /* <DEDUP_REMOVED lines=8> */
.L_x_173:
[----:B--2---:R-:W-:Y:S01]  /*81f0*/  SHF.R.U64 R4, R4, R33, R5 ;  /* 0x0000002104047219 */ /* 0x004fe20000001205 */
[----:B0-----:R-:W-:Y:S01]  /*8200*/  VIADD R21, R28, 0xffffffff ;  /* 0xffffffff1c157836 */ /* 0x001fe20000000000 */
[----:B------:R-:W-:Y:S01]  /*8210*/  LOP3.LUT R19, R6, R31, RZ, 0xc0, !PT ;  /* 0x0000001f06137212 */ /* 0x000fe200078ec0ff */
[----:B------:R-:W-:Y:S02]  /*8220*/  IMAD.MOV R25, RZ, RZ, -R25 ;  /* 0x000000ffff197224 */ /* 0x000fe400078e0a19 */
[----:B------:R-:W-:Y:S02]  /*8230*/  IMAD.MOV R5, RZ, RZ, -R4 ;  /* 0x000000ffff057224 */ /* 0x000fe400078e0a04 */
[----:B------:R-:W-:Y:S01]  /*8240*/  IMAD R6, R32, R4, R19 ;  /* 0x0000000420067224 */ /* 0x000fe200078e0213 */
[----:B------:R-:W-:Y:S01]  /*8250*/  LOP3.LUT R19, R22, R21, RZ, 0xc0, !PT ;  /* 0x0000001516137212 */ /* 0x000fe200078ec0ff */
[----:B-1----:R-:W-:Y:S02]  /*8260*/  @P2 IMAD R29, R27, R25, R30 ;  /* 0x000000191b1d2224 */ /* 0x002fe400078e021e */
[----:B---3--:R-:W-:-:S02]  /*8270*/  IMAD R4, R5, R36, R26 ;  /* 0x0000002405047224 */ /* 0x008fc400078e021a */
[----:B------:R-:W-:Y:S02]  /*8280*/  IMAD R6, R6, R37, R29 ;  /* 0x0000002506067224 */ /* 0x000fe400078e021d */
[----:B------:R-:W-:Y:S02]  /*8290*/  IMAD R19, R4, R28, R19 ;  /* 0x0000001c04137224 */ /* 0x000fe400078e0213 */
[----:B------:R-:W-:Y:S02]  /*82a0*/  IMAD.MOV.U32 R18, RZ, RZ, 0x1 ;  /* 0x00000001ff127424 */ /* 0x000fe400078e00ff */
[----:B------:R-:W-:Y:S01]  /*82b0*/  IMAD.MOV.U32 R4, RZ, RZ, R24 ;  /* 0x000000ffff047224 */ /* 0x000fe200078e0018 */
[----:B------:R-:W-:Y:S02]  /*82c0*/  SEL R5, R19, R6, !P2 ;  /* 0x0000000613057207 */ /* 0x000fe40005000000 */
[----:B------:R-:W-:-:S07]  /*82d0*/  SEL R6, R6, R19, !P2 ;  /* 0x0000001306067207 */ /* 0x000fce0005000000 */
.L_x_171:
[----:B------:R-:W-:Y:S02]  /*82e0*/  LOP3.LUT P0, RZ, R18, 0xff, RZ, 0xc0, !PT ;  /* 0x000000ff12ff7812 */ /* 0x000fe4000780c0ff */
[----:B------:R-:W-:-:S11]  /*82f0*/  LOP3.LUT R150, R150, 0x1, RZ, 0x3c, !PT ;  /* 0x0000000196967812 */ /* 0x000fd600078e3cff */
[----:B------:R-:W-:Y:S05]  /*8300*/  @P0 BRA `(.L_x_174) ;  /* 0xffffff9400400947 */ /* 0x000fea000383ffff */
[----:B------:R-:W-:Y:S05]  /*8310*/  EXIT ;  /* 0x000000000000794d */ /* 0x000fea0003800000 */
.L_x_18:
[----:B------:R-:W-:-:S08]  /*8320*/  ISETP.NE.AND P0, PT, R18, RZ, PT ;  /* 0x000000ff1200720c */ /* 0x000fd00003f05270 */
[----:B--23-5:R-:W0:-:S00]  /*8330*/  USETMAXREG.DEALLOC.CTAPOOL 0x28 ;  /* 0x00000028000079c8 */ /* 0x02ce0000080e0500 */
[----:B------:R-:W-:Y:S05]  /*8340*/  @P0 EXIT ;  /* 0x000000000000094d */ /* 0x000fea0003800000 */
[----:B0-----:R-:W-:Y:S01]  /*8350*/  LOP3.LUT P0, RZ, R20, 0xff, RZ, 0xc0, !PT ;  /* 0x000000ff14ff7812 */ /* 0x001fe2000780c0ff */
[----:B------:R-:W-:Y:S02]  /*8360*/  IMAD.MOV.U32 R12, RZ, RZ, 0x1 ;  /* 0x00000001ff0c7424 */ /* 0x000fe400078e00ff */
[----:B------:R-:W-:-:S10]  /*8370*/  IMAD.MOV.U32 R13, RZ, RZ, RZ ;  /* 0x000000ffff0d7224 */ /* 0x000fd400078e00ff */
[----:B------:R-:W-:Y:S05]  /*8380*/  @!P0 BRA `(.L_x_175) ;  /* 0x0000000c00288947 */ /* 0x000fea0003800000 */
[----:B------:R-:W0:Y:S01]  /*8390*/  S2R R17, SR_CgaCtaId ;  /* 0x0000000000117919 */ /* 0x000e220000008800 */
[----:B------:R-:W-:Y:S01]  /*83a0*/  LOP3.LUT P0, RZ, R11, 0x1f, RZ, 0xc0, !PT ;  /* 0x0000001f0bff7812 */ /* 0x000fe2000780c0ff */
[----:B------:R-:W-:Y:S01]  /*83b0*/  ULDC UR5, c[0x0][0x658] ;  /* 0x0001960000057ab9 */ /* 0x000fe20000000800 */
[----:B------:R-:W-:Y:S01]  /*83c0*/  UMOV UR6, 0xffffffff ;  /* 0xffffffff00067882 */ /* 0x000fe20000000000 */
[----:B------:R-:W-:Y:S01]  /*83d0*/  BSSY B0, `(.L_x_175) ;  /* 0x00000c5000007945 */ /* 0x000fe20003800000 */
[----:B------:R-:W-:Y:S01]  /*83e0*/  USHF.L.U32 UR6, UR6, UR5, URZ ;  /* 0x0000000506067299 */ /* 0x000fe2000800063f */
[C---:B------:R-:W-:Y:S01]  /*83f0*/  ISETP.NE.AND P3, PT, R10.reuse, RZ, PT ;  /* 0x000000ff0a00720c */ /* 0x040fe20003f65270 */
[----:B------:R-:W-:Y:S01]  /*8400*/  IMAD.MOV.U32 R15, RZ, RZ, 0x1 ;  /* 0x00000001ff0f7424 */ /* 0x000fe200078e00ff */
[----:B------:R-:W-:Y:S01]  /*8410*/  ISETP.NE.OR P0, PT, R10, RZ, !P0 ;  /* 0x000000ff0a00720c */ /* 0x000fe20004705670 */
[----:B------:R-:W-:Y:S01]  /*8420*/  IMAD.MOV.U32 R12, RZ, RZ, 0x1 ;  /* 0x00000001ff0c7424 */ /* 0x000fe200078e00ff */
[----:B------:R-:W-:Y:S01]  /*8430*/  LOP3.LUT R14, R7, 0x2, RZ, 0xfc, !PT ;  /* 0x00000002070e7812 */ /* 0x000fe200078efcff */
[----:B------:R-:W-:Y:S01]  /*8440*/  IMAD.MOV.U32 R13, RZ, RZ, RZ ;  /* 0x000000ffff0d7224 */ /* 0x000fe200078e00ff */
[----:B------:R-:W-:Y:S01]  /*8450*/  ULDC UR4, c[0x0][0x600] ;  /* 0x0001800000047ab9 */ /* 0x000fe20000000800 */
[----:B------:R-:W-:Y:S01]  /*8460*/  UMOV UR7, 0x1 ;  /* 0x0000000100077882 */ /* 0x000fe20000000000 */
[----:B------:R-:W-:-:S02]  /*8470*/  UIADD3 UR22, UR13, 0x1, URZ ;  /* 0x000000010d167890 */ /* 0x000fc4000fffe03f */
[----:B------:R-:W-:Y:S02]  /*8480*/  UIADD3 UR16, UR4, -0x1, URZ ;  /* 0xffffffff04107890 */ /* 0x000fe4000fffe03f */
[----:B------:R-:W-:Y:S02]  /*8490*/  USHF.L.U32 UR18, UR7, UR5, URZ ;  /* 0x0000000507127299 */ /* 0x000fe4000800063f */
[----:B------:R-:W-:Y:S01]  /*84a0*/  ULOP3.LUT UR17, URZ, UR6, URZ, 0x33, !UPT ;  /* 0x000000063f117292 */ /* 0x000fe2000f8e333f */
[----:B------:R-:W-:Y:S01]  /*84b0*/  ULDC.64 UR20, c[0x0][0x198] ;  /* 0x0000660000147ab9 */ /* 0x000fe20000000a00 */
[C---:B0-----:R-:W-:Y:S02]  /*84c0*/  IMAD.SHL.U32 R16, R17.reuse, 0x40, RZ ;  /* 0x0000004011107824 */ /* 0x041fe400078e00ff */
[----:B------:R-:W-:-:S03]  /*84d0*/  IMAD.SHL.U32 R17, R17, 0x1000, RZ ;  /* 0x0000100011117824 */ /* 0x000fc600078e00ff */
[----:B------:R-:W-:Y:S02]  /*84e0*/  LOP3.LUT R16, R16, 0x40, RZ, 0xc0, !PT ;  /* 0x0000004010107812 */ /* 0x000fe400078ec0ff */
[----:B------:R-:W-:-:S07]  /*84f0*/  LOP3.LUT R17, R17, 0x1000, RZ, 0xc0, !PT ;  /* 0x0000100011117812 */ /* 0x000fce00078ec0ff */
.L_x_187:
[----:B------:R-:W-:-:S03]  /*8500*/  UMOV UR4, 0xffffffff ;  /* 0xffffffff00047882 */ /* 0x000fc60000000000 */
[----:B------:R-:W-:Y:S05]  /*8510*/  BRA.DIV UR4, `(.L_x_176) ;  /* 0x0000001604dc7947 */ /* 0x000fea000b800000 */
[----:B------:R-:W-:-:S13]  /*8520*/  ELECT P1, URZ, PT ;  /* 0x00000000003f782f */ /* 0x000fda0003820000 */
.L_x_214:
[----:B------:R-:W0:Y:S01]  /*8530*/  LDC R10, c[0x0][0x28c] ;  /* 0x0000a300ff0a7b82 */ /* 0x000e220000000800 */
[----:B------:R-:W-:Y:S01]  /*8540*/  BSSY B1, `(.L_x_177) ;  /* 0x0000039000017945 */ /* 0x000fe20003800000 */
[----:B0-----:R-:W-:-:S13]  /*8550*/  ISETP.LT.OR P1, PT, R10, 0x1, !P1 ;  /* 0x000000010a00780c */ /* 0x001fda0004f21670 */
[----:B------:R-:W-:Y:S05]  /*8560*/  @P1 BRA `(.L_x_178) ;  /* 0x0000000000d81947 */ /* 0x000fea0003800000 */
[----:B------:R-:W-:Y:S02]  /*8570*/  IMAD R18, R5, 0x80, R16 ;  /* 0x0000008005127824 */ /* 0x000fe400078e0210 */
[----:B------:R-:W-:Y:S02]  /*8580*/  IMAD.SHL.U32 R19, R6, 0x40, RZ ;  /* 0x0000004006137824 */ /* 0x000fe400078e00ff */
[----:B------:R-:W-:Y:S02]  /*8590*/  IMAD.MOV.U32 R20, RZ, RZ, RZ ;  /* 0x000000ffff147224 */ /* 0x000fe400078e00ff */
[----:B------:R-:W-:Y:S02]  /*85a0*/  IMAD.U32 R22, RZ, RZ, UR22 ;  /* 0x00000016ff167e24 */ /* 0x000fe4000f8e00ff */
[----:B------:R-:W-:Y:S02]  /*85b0*/  IMAD.MOV.U32 R5, RZ, RZ, R12 ;  /* 0x000000ffff057224 */ /* 0x000fe400078e000c */
[----:B------:R-:W-:-:S07]  /*85c0*/  IMAD.MOV.U32 R6, RZ, RZ, R13 ;  /* 0x000000ffff067224 */ /* 0x000fce00078e000d */
.L_x_182:
[----:B------:R-:W0:Y:S01]  /*85d0*/  S2R R11, SR_CgaCtaId ;  /* 0x00000000000b7919 */ /* 0x000e220000008800 */
[----:B------:R-:W-:-:S04]  /*85e0*/  MOV R10, 0x400 ;  /* 0x00000400000a7802 */ /* 0x000fc80000000f00 */
[----:B0-----:R-:W-:Y:S02]  /*85f0*/  LEA R23, R11, R10, 0x18 ;  /* 0x0000000a0b177211 */ /* 0x001fe400078ec0ff */
[----:B------:R-:W-:Y:S01]  /*8600*/  SHF.L.U32 R10, R5, 0x1f, RZ ;  /* 0x0000001f050a7819 */ /* 0x000fe200000006ff */
[----:B------:R-:W0:Y:S02]  /*8610*/  @!P3 LDC R11, c[0x0][0x500] ;  /* 0x00014000ff0bbb82 */ /* 0x000e240000000800 */
[----:B------:R-:W-:-:S04]  /*8620*/  IMAD R21, R6, 0x8, R23 ;  /* 0x0000000806157824 */ /* 0x000fc800078e0217 */
[----:B------:R-:W1:Y:S02]  /*8630*/  SYNCS.PHASECHK.TRANS64.TRYWAIT P1, [R21+URZ+0x90], R10 ;  /* 0x0000900a150075a7 */ /* 0x000e64000802017f */
[----:B-1----:R-:W-:Y:S05]  /*8640*/  @!P1 BRA `(.L_x_179) ;  /* 0x0000001400b09947 */ /* 0x002fea0003800000 */
.L_x_215:
[----:B-1----:R-:W-:Y:S01]  /*8650*/  PRMT R10, R14, 0x9910, RZ ;  /* 0x000099100e0a7816 */ /* 0x002fe200000000ff */
[----:B0-----:R0:W-:Y:S03]  /*8660*/  @!P3 SYNCS.ARRIVE.TRANS64 RZ, [R21+URZ], R11 ;  /* 0x0000000b15ffb9a7 */ /* 0x0011e6000800003f */
[----:B------:R-:W-:-:S13]  /*8670*/  ISETP.NE.AND P1, PT, R10, 0x2, PT ;  /* 0x000000020a00780c */ /* 0x000fda0003f25270 */
[----:B0-----:R-:W-:Y:S05]  /*8680*/  @P1 BRA `(.L_x_180) ;  /* 0x0000000000041947 */ /* 0x001fea0003800000 */
[----:B------:R-:W-:Y:S01]  /*8690*/  BPT.TRAP 0x1 ;  /* 0x000000040000795c */ /* 0x000fe20000300000 */
.L_x_180:
[----:B------:R-:W-:Y:S05]  /*86a0*/  @P0 BRA `(.L_x_181) ;  /* 0x0000000000040947 */ /* 0x000fea0003800000 */
[----:B------:R-:W-:Y:S01]  /*86b0*/  BPT.TRAP 0x1 ;  /* 0x000000040000795c */ /* 0x000fe20000300000 */
.L_x_181:
[----:B------:R-:W-:Y:S01]  /*86c0*/  R2UR UR15, R23 ;  /* 0x00000000170f72ca */ /* 0x000fe200000e0000 */
[C---:B------:R-:W-:Y:S01]  /*86d0*/  IMAD R23, R6.reuse, 0x1000, R23 ;  /* 0x0000100006177824 */ /* 0x040fe200078e0217 */
[----:B------:R-:W-:Y:S01]  /*86e0*/  R2UR UR9, R21 ;  /* 0x00000000150972ca */ /* 0x000fe200000e0000 */
[----:B------:R-:W-:Y:S01]  /*86f0*/  IMAD R10, R6, 0x2000, R17 ;  /* 0x00002000060a7824 */ /* 0x000fe200078e0211 */
[----:B------:R-:W-:Y:S01]  /*8700*/  UIADD3 UR4, UP0, UR20, 0xf0, URZ ;  /* 0x000000f014047890 */ /* 0x000fe2000ff1e03f */
[----:B------:R-:W-:Y:S01]  /*8710*/  VIADD R22, R22, 0xffffffff ;  /* 0xffffffff16167836 */ /* 0x000fe20000000000 */
[----:B------:R-:W-:Y:S01]  /*8720*/  R2UR UR5, R23 ;  /* 0x00000000170572ca */ /* 0x000fe200000e0000 */
[----:B------:R-:W-:Y:S01]  /*8730*/  UIADD3 UR24, UP1, UR20, 0x1f0, URZ ;  /* 0x000001f014187890 */ /* 0x000fe2000ff3e03f */
[----:B------:R-:W-:Y:S01]  /*8740*/  R2UR UR8, R10 ;  /* 0x000000000a0872ca */ /* 0x000fe200000e0000 */
[----:B------:R-:W-:Y:S01]  /*8750*/  VIADD R6, R6, 0x1 ;  /* 0x0000000106067836 */ /* 0x000fe20000000000 */
[----:B------:R-:W-:Y:S01]  /*8760*/  R2UR UR11, R19 ;  /* 0x00000000130b72ca */ /* 0x000fe200000e0000 */
[----:B------:R-:W-:Y:S01]  /*8770*/  UIADD3.X UR25, URZ, UR21, URZ, UP1, !UPT ;  /* 0x000000153f197290 */ /* 0x000fe20008ffe43f */
[----:B------:R-:W-:Y:S01]  /*8780*/  R2UR UR10, R20 ;  /* 0x00000000140a72ca */ /* 0x000fe200000e0000 */
[----:B------:R-:W-:Y:S01]  /*8790*/  UMOV UR6, 0x0 ;  /* 0x0000000000067882 */ /* 0x000fe20000000000 */
[----:B------:R-:W-:Y:S01]  /*87a0*/  R2UR UR12, R4 ;  /* 0x00000000040c72ca */ /* 0x000fe200000e0000 */
[----:B------:R-:W-:Y:S01]  /*87b0*/  UMOV UR7, 0x10000000 ;  /* 0x1000000000077882 */ /* 0x000fe20000000000 */
[----:B------:R-:W-:Y:S01]  /*87c0*/  R2UR UR19, R18 ;  /* 0x00000000121372ca */ /* 0x000fe200000e0000 */
[----:B------:R-:W-:Y:S01]  /*87d0*/  UMOV UR23, 0x30000 ;  /* 0x0003000000177882 */ /* 0x000fe20000000000 */
[----:B------:R-:W-:Y:S01]  /*87e0*/  ISETP.GT.AND P4, PT, R22, 0x1, PT ;  /* 0x000000011600780c */ /* 0x000fe20003f84270 */
[----:B------:R-:W-:Y:S01]  /*87f0*/  UIADD3 UR14, UR5, 0x200, URZ ;  /* 0x00000200050e7890 */ /* 0x000fe2000fffe03f */
[----:B------:R-:W-:Y:S01]  /*8800*/  ISETP.NE.AND P1, PT, R6, 0x12, PT ;  /* 0x000000120600780c */ /* 0x000fe20003f25270 */
[----:B------:R-:W-:Y:S01]  /*8810*/  UIADD3.X UR5, URZ, UR21, URZ, UP0, !UPT ;  /* 0x000000153f057290 */ /* 0x000fe200087fe43f */
[----:B------:R-:W-:Y:S01]  /*8820*/  VIADD R20, R20, 0x40 ;  /* 0x0000004014147836 */ /* 0x000fe20000000000 */
[----:B------:R-:W-:Y:S01]  /*8830*/  UIADD3 UR15, UR15, 0x12200, UR8 ;  /* 0x000122000f0f7890 */ /* 0x000fe2000fffe008 */
[----:B------:R-:W-:-:S02]  /*8840*/  SEL R10, RZ, 0x1, P1 ;  /* 0x00000001ff0a7807 */ /* 0x000fc40000800000 */
[----:B------:R-:W-:Y:S01]  /*8850*/  UMOV UR8, UR14 ;  /* 0x0000000e00087c82 */ /* 0x000fe20008000000 */
[----:B------:R-:W-:Y:S02]  /*8860*/  SEL R6, R6, RZ, P1 ;  /* 0x000000ff06067207 */ /* 0x000fe40000800000 */
[----:B------:R-:W-:Y:S01]  /*8870*/  LOP3.LUT R5, R5, R10, RZ, 0x3c, !PT ;  /* 0x0000000a05057212 */ /* 0x000fe200078e3cff */
[----:B------:R0:W-:Y:S02]  /*8880*/  UTMALDG.3D [UR8], [UR4], desc[UR6] ;  /* 0x00000608040075b4 */ /* 0x0001e40008011000 */
[----:B0-----:R-:W-:Y:S01]  /*8890*/  UMOV UR11, UR19 ;  /* 0x00000013000b7c82 */ /* 0x001fe20008000000 */
[----:B------:R-:W-:Y:S02]  /*88a0*/  UMOV UR8, UR15 ;  /* 0x0000000f00087c82 */ /* 0x000fe40008000000 */
[----:B------:R0:W-:Y:S02]  /*88b0*/  UTMALDG.3D.MULTICAST [UR8], [UR24], UR23, desc[UR6] ;  /* 0x00000608180073b4 */ /* 0x0001e40008011817 */
[----:B0-----:R-:W-:Y:S05]  /*88c0*/  @P4 BRA `(.L_x_182) ;  /* 0xfffffffc00404947 */ /* 0x001fea000383ffff */
.L_x_178:
[----:B------:R-:W-:Y:S05]  /*88d0*/  BSYNC B1 ;  /* 0x0000000000017941 */ /* 0x000fea0003800000 */
.L_x_177:
[----:B------:R-:W-:Y:S01]  /*88e0*/  LOP3.LUT P5, RZ, R15, 0xff, RZ, 0xc0, !PT ;  /* 0x000000ff0fff7812 */ /* 0x000fe200078ac0ff */
[----:B------:R-:W-:Y:S01]  /*88f0*/  VIADD R6, R13, UR13 ;  /* 0x0000000d0d067c36 */ /* 0x000fe20008000000 */
[----:B------:R-:W-:Y:S01]  /*8900*/  ULDC.64 UR4, c[0x0][0x650] ;  /* 0x0001940000047ab9 */ /* 0x000fe20000000a00 */
[----:B------:R-:W-:Y:S01]  /*8910*/  IMAD.U32 R11, RZ, RZ, UR13 ;  /* 0x0000000dff0b7e24 */ /* 0x000fe2000f8e00ff */
[----:B------:R-:W-:Y:S01]  /*8920*/  UISETP.GE.U32.AND UP0, UPT, UR13, 0x12, UPT ;  /* 0x000000120d00788c */ /* 0x000fe2000bf06070 */
[----:B------:R-:W-:Y:S01]  /*8930*/  BSSY B1, `(.L_x_183) ;  /* 0x000006c000017945 */ /* 0x000fe20003800000 */
[----:B------:R-:W-:Y:S02]  /*8940*/  ISETP.GT.U32.AND P1, PT, R6, 0x11, PT ;  /* 0x000000110600780c */ /* 0x000fe40003f24070 */
[----:B------:R-:W-:Y:S02]  /*8950*/  PRMT R15, RZ, 0x7610, R15 ;  /* 0x00007610ff0f7816 */ /* 0x000fe4000000000f */
[----:B------:R-:W-:-:S02]  /*8960*/  ISETP.LT.U32.AND P1, PT, R11, 0x12, P1 ;  /* 0x000000120b00780c */ /* 0x000fc40000f21070 */
[----:B------:R-:W-:Y:S01]  /*8970*/  PLOP3.LUT P4, PT, PT, PT, UP0, 0x80, 0x0 ;  /* 0x000000000000781c */ /* 0x000fe20003f8f008 */
[----:B------:R-:W0:Y:S01]  /*8980*/  @P5 S2R R5, SR_CgaCtaId ;  /* 0x0000000000055919 */ /* 0x000e220000008800 */
[----:B------:R-:W-:-:S04]  /*8990*/  @P5 MOV R4, 0x400 ;  /* 0x0000040000045802 */ /* 0x000fc80000000f00 */
[----:B0-----:R-:W-:Y:S01]  /*89a0*/  @P5 LEA R10, R5, R4, 0x18 ;  /* 0x00000004050a5211 */ /* 0x001fe200078ec0ff */
[----:B------:R-:W-:-:S03]  /*89b0*/  IMAD.WIDE.U32 R4, R6, 0x38e38e39, RZ ;  /* 0x38e38e3906047825 */ /* 0x000fc600078e00ff */
[----:B------:R0:W-:Y:S01]  /*89c0*/  @P5 SYNCS.ARRIVE.TRANS64.A1T0 RZ, [R10+URZ+0x158], RZ ;  /* 0x000158ff0aff59a7 */ /* 0x0001e2000810003f */
[----:B------:R-:W-:Y:S01]  /*89d0*/  IADD3 R2, P5, R2, R8, RZ ;  /* 0x0000000802027210 */ /* 0x000fe20007fbe0ff */
[----:B------:R-:W-:Y:S01]  /*89e0*/  IMAD.MOV.U32 R4, RZ, RZ, -0x1 ;  /* 0xffffffffff047424 */ /* 0x000fe200078e00ff */
[----:B------:R-:W-:Y:S02]  /*89f0*/  SHF.R.U32.HI R11, RZ, 0x2, R5 ;  /* 0x00000002ff0b7819 */ /* 0x000fe40000011605 */
[----:B------:R-:W-:Y:S01]  /*8a00*/  SEL R5, RZ, 0x1, !P1 ;  /* 0x00000001ff057807 */ /* 0x000fe20004800000 */
[----:B------:R-:W-:Y:S01]  /*8a10*/  IMAD.X R3, R3, 0x1, R0, P5 ;  /* 0x0000000103037824 */ /* 0x000fe200028e0600 */
[----:B------:R-:W-:Y:S01]  /*8a20*/  ISETP.GE.U32.AND P1, PT, R2, UR4, PT ;  /* 0x0000000402007c0c */ /* 0x000fe2000bf26070 */
[----:B------:R-:W-:Y:S01]  /*8a30*/  IMAD R13, R11, -0x12, R6 ;  /* 0xffffffee0b0d7824 */ /* 0x000fe200078e0206 */
[----:B------:R-:W-:Y:S01]  /*8a40*/  LOP3.LUT R12, R12, R5, RZ, 0x3c, !PT ;  /* 0x000000050c0c7212 */ /* 0x000fe200078e3cff */
[----:B------:R-:W-:Y:S01]  /*8a50*/  IMAD.MOV.U32 R6, RZ, RZ, -0x1 ;  /* 0xffffffffff067424 */ /* 0x000fe200078e00ff */
[----:B------:R-:W-:Y:S01]  /*8a60*/  ISETP.GE.U32.AND.EX P1, PT, R3, UR5, PT, P1 ;  /* 0x0000000503007c0c */ /* 0x000fe2000bf26110 */
[----:B------:R-:W-:Y:S01]  /*8a70*/  IMAD.MOV.U32 R5, RZ, RZ, -0x1 ;  /* 0xffffffffff057424 */ /* 0x000fe200078e00ff */
[----:B------:R-:W-:-:S02]  /*8a80*/  @P4 LOP3.LUT R12, R12, 0x1, R11, 0x78, !PT ;  /* 0x000000010c0c4812 */ /* 0x000fc400078e780b */
[----:B0-----:R-:W-:-:S09]  /*8a90*/  PRMT R10, RZ, 0x7610, R10 ;  /* 0x00007610ff0a7816 */ /* 0x001fd2000000000a */
[----:B------:R-:W-:Y:S05]  /*8aa0*/  @P1 BRA `(.L_x_184) ;  /* 0x0000000400501947 */ /* 0x000fea0003800000 */
[----:B------:R-:W0:Y:S01]  /*8ab0*/  S2R R6, SR_CTAID.X ;  /* 0x0000000000067919 */ /* 0x000e220000002500 */
[----:B------:R-:W-:Y:S01]  /*8ac0*/  ULDC.64 UR4, c[0x0][0x628] ;  /* 0x00018a0000047ab9 */ /* 0x000fe20000000a00 */
[----:B------:R-:W-:Y:S01]  /*8ad0*/  ULDC UR7, c[0x0][0x630] ;  /* 0x00018c0000077ab9 */ /* 0x000fe20000000800 */
[----:B------:R-:W-:Y:S01]  /*8ae0*/  ISETP.NE.U32.AND P1, PT, RZ, UR4, PT ;  /* 0x00000004ff007c0c */ /* 0x000fe2000bf25070 */
[----:B------:R-:W1:Y:S01]  /*8af0*/  S2R R19, SR_CTAID.Y ;  /* 0x0000000000137919 */ /* 0x000e620000002600 */
[----:B------:R-:W-:Y:S01]  /*8b00*/  ULDC UR8, c[0x0][0x150] ;  /* 0x0000540000087ab9 */ /* 0x000fe20000000800 */
[----:B------:R-:W-:Y:S01]  /*8b10*/  IMAD.MOV.U32 R4, RZ, RZ, R2 ;  /* 0x000000ffff047224 */ /* 0x000fe200078e0002 */
[----:B------:R-:W-:Y:S01]  /*8b20*/  ISETP.NE.AND.EX P1, PT, RZ, UR5, PT, P1 ;  /* 0x00000005ff007c0c */ /* 0x000fe2000bf25310 */
[----:B------:R-:W-:Y:S01]  /*8b30*/  IMAD.MOV.U32 R5, RZ, RZ, R3 ;  /* 0x000000ffff057224 */ /* 0x000fe200078e0003 */
[----:B0-----:R-:W-:-:S11]  /*8b40*/  I2FP.F32.U32 R20, R6 ;  /* 0x0000000600147245 */ /* 0x001fd60000201000 */
[----:B------:R-:W-:Y:S05]  /*8b50*/  @!P1 BRA `(.L_x_185) ;  /* 0x0000000000289947 */ /* 0x000fea0003800000 */
[----:B------:R-:W-:Y:S02]  /*8b60*/  ULDC UR6, c[0x0][0x634] ;  /* 0x00018d0000067ab9 */ /* 0x000fe40000000800 */
[----:B------:R-:W-:-:S05]  /*8b70*/  IADD3 R5, P1, R2, UR6, RZ ;  /* 0x0000000602057c10 */ /* 0x000fca000ff3e0ff */
[----:B------:R-:W-:-:S04]  /*8b80*/  IMAD.X R21, RZ, RZ, R3, P1 ;  /* 0x000000ffff157224 */ /* 0x000fc800008e0603 */
[----:B------:R-:W-:-:S04]  /*8b90*/  IMAD.WIDE.U32 R10, R21, UR4, RZ ;  /* 0x00000004150a7c25 */ /* 0x000fc8000f8e00ff */
[----:B------:R-:W-:-:S04]  /*8ba0*/  IMAD.WIDE.U32 R10, P1, R5, UR5, R10 ;  /* 0x00000005050a7c25 */ /* 0x000fc8000f82000a */
[----:B------:R-:W-:-:S04]  /*8bb0*/  IMAD.WIDE.U32 R4, R5, UR4, RZ ;  /* 0x0000000405047c25 */ /* 0x000fc8000f8e00ff */
[----:B------:R-:W-:Y:S01]  /*8bc0*/  IMAD.MOV.U32 R4, RZ, RZ, R11 ;  /* 0x000000ffff047224 */ /* 0x000fe200078e000b */
[----:B------:R-:W-:Y:S01]  /*8bd0*/  IADD3 RZ, P4, R5, R10, RZ ;  /* 0x0000000a05ff7210 */ /* 0x000fe20007f9e0ff */
[----:B------:R-:W-:-:S04]  /*8be0*/  IMAD.X R5, RZ, RZ, RZ, P1 ;  /* 0x000000ffff057224 */ /* 0x000fc800008e06ff */
[----:B------:R-:W-:-:S08]  /*8bf0*/  IMAD.WIDE.U32.X R4, R21, UR5, R4, P4 ;  /* 0x0000000515047c25 */ /* 0x000fd0000a0e0404 */
.L_x_185:
[--C-:B------:R-:W-:Y:S01]  /*8c00*/  SHF.R.U64 R18, R4, UR7, R5.reuse ;  /* 0x0000000704127c19 */ /* 0x100fe20008001205 */
[----:B------:R-:W-:Y:S01]  /*8c10*/  FMUL R20, R20, UR8 ;  /* 0x0000000814147c20 */ /* 0x000fe20008400000 */
[----:B------:R-:W0:Y:S01]  /*8c20*/  LDC R21, c[0x0][0x144] ;  /* 0x00005100ff157b82 */ /* 0x000e220000000800 */
[----:B-1----:R-:W-:Y:S01]  /*8c30*/  I2FP.F32.U32 R10, R19 ;  /* 0x00000013000a7245 */ /* 0x002fe20000201000 */
[----:B------:R-:W-:Y:S01]  /*8c40*/  ULDC UR6, c[0x0][0x154] ;  /* 0x0000550000067ab9 */ /* 0x000fe20000000800 */
[----:B------:R-:W-:Y:S01]  /*8c50*/  SHF.R.U32.HI R4, RZ, UR7, R5 ;  /* 0x00000007ff047c19 */ /* 0x000fe20008011605 */
[----:B------:R-:W-:Y:S01]  /*8c60*/  ULDC.64 UR4, c[0x0][0x620] ;  /* 0x0001880000047ab9 */ /* 0x000fe20000000a00 */
[----:B------:R-:W-:Y:S01]  /*8c70*/  IADD3 R5, P1, RZ, -R18, RZ ;  /* 0x80000012ff057210 */ /* 0x000fe20007f3e0ff */
[----:B------:R-:W1:Y:S01]  /*8c80*/  F2I.U32.TRUNC.NTZ R20, R20 ;  /* 0x0000001400147305 */ /* 0x000e62000020f000 */
[----:B------:R-:W-:Y:S01]  /*8c90*/  FMUL R10, R10, UR6 ;  /* 0x000000060a0a7c20 */ /* 0x000fe20008400000 */
[----:B------:R-:W2:Y:S01]  /*8ca0*/  LDC R22, c[0x0][0x148] ;  /* 0x00005200ff167b82 */ /* 0x000ea20000000800 */
[----:B------:R-:W-:Y:S01]  /*8cb0*/  ULDC.64 UR6, c[0x0][0x640] ;  /* 0x0001900000067ab9 */ /* 0x000fe20000000a00 */
[----:B------:R-:W-:Y:S01]  /*8cc0*/  IMAD.X R4, RZ, RZ, ~R4, P1 ;  /* 0x000000ffff047224 */ /* 0x000fe200008e0e04 */
[----:B------:R-:W-:-:S03]  /*8cd0*/  ISETP.NE.U32.AND P1, PT, RZ, UR6, PT ;  /* 0x00000006ff007c0c */ /* 0x000fc6000bf25070 */
[----:B------:R-:W-:Y:S01]  /*8ce0*/  IMAD R4, R4, UR4, RZ ;  /* 0x0000000404047c24 */ /* 0x000fe2000f8e02ff */
[----:B------:R-:W3:Y:S01]  /*8cf0*/  F2I.U32.TRUNC.NTZ R10, R10 ;  /* 0x0000000a000a7305 */ /* 0x000ee2000020f000 */
[----:B------:R-:W-:Y:S02]  /*8d00*/  ISETP.NE.AND.EX P1, PT, RZ, UR7, PT, P1 ;  /* 0x00000007ff007c0c */ /* 0x000fe4000bf25310 */
[C---:B------:R-:W-:Y:S02]  /*8d10*/  IMAD R11, R5.reuse, UR5, R4 ;  /* 0x00000005050b7c24 */ /* 0x040fe4000f8e0204 */
[----:B------:R-:W-:Y:S01]  /*8d20*/  IMAD.WIDE.U32 R4, R5, UR4, R2 ;  /* 0x0000000405047c25 */ /* 0x000fe2000f8e0002 */
[----:B------:R-:W-:-:S03]  /*8d30*/  ULDC UR4, c[0x0][0x618] ;  /* 0x0001860000047ab9 */ /* 0x000fc60000000800 */
[----:B-1----:R-:W-:Y:S02]  /*8d40*/  IMAD.MOV R20, RZ, RZ, -R20 ;  /* 0x000000ffff147224 */ /* 0x002fe400078e0a14 */
[----:B------:R-:W-:Y:S02]  /*8d50*/  IMAD.IADD R5, R5, 0x1, R11 ;  /* 0x0000000105057824 */ /* 0x000fe400078e020b */
[----:B0-----:R-:W-:-:S03]  /*8d60*/  IMAD R6, R21, R20, R6 ;  /* 0x0000001415067224 */ /* 0x001fc600078e0206 */
[--C-:B------:R-:W-:Y:S01]  /*8d70*/  SHF.R.U64 R20, R4, UR4, R5.reuse ;  /* 0x0000000404147c19 */ /* 0x100fe20008001205 */
[----:B---3--:R-:W-:Y:S01]  /*8d80*/  IMAD.MOV R4, RZ, RZ, -R10 ;  /* 0x000000ffff047224 */ /* 0x008fe200078e0a0a */
[----:B------:R-:W-:Y:S01]  /*8d90*/  SHF.R.U32.HI R5, RZ, UR4, R5 ;  /* 0x00000004ff057c19 */ /* 0x000fe20008011605 */
[----:B------:R-:W-:Y:S02]  /*8da0*/  ULDC UR4, c[0x0][0x608] ;  /* 0x0001820000047ab9 */ /* 0x000fe40000000800 */
[----:B--2---:R-:W-:Y:S01]  /*8db0*/  @P2 IMAD R6, R22, R4, R19 ;  /* 0x0000000416062224 */ /* 0x004fe200078e0213 */
[--C-:B------:R-:W-:Y:S02]  /*8dc0*/  SHF.R.U64 R22, R20, UR4, R5.reuse ;  /* 0x0000000414167c19 */ /* 0x100fe40008001205 */
[----:B------:R-:W-:Y:S01]  /*8dd0*/  SHF.R.U32.HI R5, RZ, UR4, R5 ;  /* 0x00000004ff057c19 */ /* 0x000fe20008011605 */
[----:B------:R-:W-:-:S03]  /*8de0*/  ULDC UR4, c[0x0][0x658] ;  /* 0x0001960000047ab9 */ /* 0x000fc60000000800 */
[--C-:B------:R-:W-:Y:S02]  /*8df0*/  SHF.R.U64 R19, R22, UR4, R5.reuse ;  /* 0x0000000416137c19 */ /* 0x100fe40008001205 */
[----:B------:R-:W-:-:S03]  /*8e00*/  SHF.R.U32.HI R21, RZ, UR4, R5 ;  /* 0x00000004ff157c19 */ /* 0x000fc60008011605 */
[----:B------:R-:W-:Y:S02]  /*8e10*/  IMAD.MOV.U32 R10, RZ, RZ, R19 ;  /* 0x000000ffff0a7224 */ /* 0x000fe400078e0013 */
[----:B------:R-:W-:Y:S01]  /*8e20*/  IMAD.MOV.U32 R5, RZ, RZ, R21 ;  /* 0x000000ffff057224 */ /* 0x000fe200078e0015 */
[----:B------:R-:W-:Y:S06]  /*8e30*/  @!P1 BRA `(.L_x_186) ;  /* 0x00000000002c9947 */ /* 0x000fec0003800000 */
        /* <DEDUP_REMOVED lines=9> */
[----:B------:R-:W-:-:S04]  /*8ed0*/  IMAD.WIDE.U32.X R4, R21, UR7, R4, P4 ;  /* 0x0000000715047c25 */ /* 0x000fc8000a0e0404 */
[----:B------:R-:W-:-:S07]  /*8ee0*/  IMAD.MOV.U32 R10, RZ, RZ, R4 ;  /* 0x000000ffff0a7224 */ /* 0x000fce00078e0004 */
.L_x_186:
[----:B------:R-:W-:Y:S01]  /*8ef0*/  ULDC UR4, c[0x0][0x648] ;  /* 0x0001920000047ab9 */ /* 0x000fe20000000800 */
[----:B------:R-:W-:Y:S01]  /*8f00*/  LOP3.LUT R4, R22, UR17, RZ, 0xc0, !PT ;  /* 0x0000001116047c12 */ /* 0x000fe2000f8ec0ff */
[----:B------:R-:W-:Y:S01]  /*8f10*/  ULDC UR5, c[0x0][0x610] ;  /* 0x0001840000057ab9 */ /* 0x000fe20000000800 */
[----:B------:R-:W-:Y:S01]  /*8f20*/  SHF.R.U64 R5, R10, UR4, R5 ;  /* 0x000000040a057c19 */ /* 0x000fe20008001205 */
[----:B------:R-:W-:Y:S01]  /*8f30*/  ULDC UR4, c[0x0][0x638] ;  /* 0x00018e0000047ab9 */ /* 0x000fe20000000800 */
[----:B------:R-:W-:-:S03]  /*8f40*/  LOP3.LUT R20, R20, UR16, RZ, 0xc0, !PT ;  /* 0x0000001014147c12 */ /* 0x000fc6000f8ec0ff */
[----:B------:R-:W-:Y:S02]  /*8f50*/  IMAD.MOV R10, RZ, RZ, -R5 ;  /* 0x000000ffff0a7224 */ /* 0x000fe400078e0a05 */
[----:B------:R-:W-:Y:S02]  /*8f60*/  IMAD R5, R5, UR18, R4 ;  /* 0x0000001205057c24 */ /* 0x000fe4000f8e0204 */
[----:B------:R-:W-:Y:S01]  /*8f70*/  IMAD R19, R10, UR4, R19 ;  /* 0x000000040a137c24 */ /* 0x000fe2000f8e0213 */
[----:B------:R-:W-:Y:S01]  /*8f80*/  ULDC UR4, c[0x0][0x600] ;  /* 0x0001800000047ab9 */ /* 0x000fe20000000800 */
[----:B------:R-:W-:Y:S02]  /*8f90*/  IMAD R6, R5, UR5, R6 ;  /* 0x0000000505067c24 */ /* 0x000fe4000f8e0206 */
[----:B------:R-:W-:Y:S02]  /*8fa0*/  IMAD R19, R19, UR4, R20 ;  /* 0x0000000413137c24 */ /* 0x000fe4000f8e0214 */
[----:B------:R-:W-:-:S02]  /*8fb0*/  IMAD.MOV.U32 R10, RZ, RZ, 0x1 ;  /* 0x00000001ff0a7424 */ /* 0x000fc400078e00ff */
[----:B------:R-:W-:Y:S01]  /*8fc0*/  IMAD.MOV.U32 R4, RZ, RZ, R18 ;  /* 0x000000ffff047224 */ /* 0x000fe200078e0012 */
[----:B------:R-:W-:Y:S02]  /*8fd0*/  SEL R5, R19, R6, !P2 ;  /* 0x0000000613057207 */ /* 0x000fe40005000000 */
[----:B------:R-:W-:-:S07]  /*8fe0*/  SEL R6, R6, R19, !P2 ;  /* 0x0000001306067207 */ /* 0x000fce0005000000 */
.L_x_184:
[----:B------:R-:W-:Y:S05]  /*8ff0*/  BSYNC B1 ;  /* 0x0000000000017941 */ /* 0x000fea0003800000 */
.L_x_183:
[----:B------:R-:W-:-:S13]  /*9000*/  LOP3.LUT P1, RZ, R10, 0xff, RZ, 0xc0, !PT ;  /* 0x000000ff0aff7812 */ /* 0x000fda000782c0ff */
[----:B------:R-:W-:Y:S05]  /*9010*/  @P1 BRA `(.L_x_187) ;  /* 0xfffffff400381947 */ /* 0x000fea000383ffff */
[----:B------:R-:W-:Y:S05]  /*9020*/  BSYNC B0 ;  /* 0x0000000000007941 */ /* 0x000fea0003800000 */
.L_x_175:
[----:B------:R-:W-:-:S03]  /*9030*/  UMOV UR4, 0xffffffff ;  /* 0xffffffff00047882 */ /* 0x000fc60000000000 */
[----:B------:R-:W-:Y:S05]  /*9040*/  BRA.DIV UR4, `(.L_x_188) ;  /* 0x0000000e04447947 */ /* 0x000fea000b800000 */
[----:B------:R-:W-:-:S13]  /*9050*/  ELECT P0, URZ, PT ;  /* 0x00000000003f782f */ /* 0x000fda0003800000 */
.L_x_218:
[----:B------:R-:W-:Y:S04]  /*9060*/  BSSY B0, `(.L_x_189) ;  /* 0x00000a9000007945 */ /* 0x000fe80003800000 */
[----:B------:R-:W-:Y:S05]  /*9070*/  @!P0 BRA `(.L_x_190) ;  /* 0x00000008009c8947 */ /* 0x000fea0003800000 */
[----:B------:R-:W-:-:S04]  /*9080*/  LOP3.LUT R7, R7, 0x2, RZ, 0xfc, !PT ;  /* 0x0000000207077812 */ /* 0x000fc800078efcff */
[----:B------:R-:W-:-:S13]  /*9090*/  ISETP.NE.AND P0, PT, R7, 0x3, PT ;  /* 0x000000030700780c */ /* 0x000fda0003f05270 */
[----:B------:R-:W-:Y:S05]  /*90a0*/  @!P0 BRA `(.L_x_191) ;  /* 0x0000000000048947 */ /* 0x000fea0003800000 */
[----:B------:R-:W-:Y:S01]  /*90b0*/  BPT.TRAP 0x1 ;  /* 0x000000040000795c */ /* 0x000fe20000300000 */
.L_x_191:
[----:B------:R-:W0:Y:S01]  /*90c0*/  S2R R3, SR_CgaCtaId ;  /* 0x0000000000037919 */ /* 0x000e220000008800 */
[----:B------:R-:W-:Y:S02]  /*90d0*/  MOV R0, 0x400 ;  /* 0x0000040000007802 */ /* 0x000fe40000000f00 */
[----:B------:R-:W-:Y:S02]  /*90e0*/  SHF.L.U32 R2, R12, 0x1f, RZ ;  /* 0x0000001f0c027819 */ /* 0x000fe400000006ff */
[----:B0-----:R-:W-:-:S05]  /*90f0*/  LEA R0, R3, R0, 0x18 ;  /* 0x0000000003007211 */ /* 0x001fca00078ec0ff */
[----:B------:R-:W-:-:S04]  /*9100*/  VIADD R0, R0, 0x90 ;  /* 0x0000009000007836 */ /* 0x000fc80000000000 */
[C---:B------:R-:W-:Y:S02]  /*9110*/  IMAD R5, R13.reuse, 0x8, R0 ;  /* 0x000000080d057824 */ /* 0x040fe400078e0200 */
[----:B------:R-:W-:Y:S02]  /*9120*/  VIADD R13, R13, 0x1 ;  /* 0x000000010d0d7836 */ /* 0x000fe40000000000 */
[----:B------:R-:W0:Y:S03]  /*9130*/  SYNCS.PHASECHK.TRANS64.TRYWAIT P0, [R5+URZ], R2 ;  /* 0x00000002050075a7 */ /* 0x000e26000800017f */
[----:B------:R-:W-:-:S04]  /*9140*/  ISETP.NE.AND P1, PT, R13, 0x12, PT ;  /* 0x000000120d00780c */ /* 0x000fc80003f25270 */
[----:B------:R-:W-:Y:S02]  /*9150*/  SEL R3, RZ, 0x1, P1 ;  /* 0x00000001ff037807 */ /* 0x000fe40000800000 */
[----:B------:R-:W-:Y:S02]  /*9160*/  SEL R13, R13, RZ, P1 ;  /* 0x000000ff0d0d7207 */ /* 0x000fe40000800000 */
[----:B------:R-:W-:-:S03]  /*9170*/  LOP3.LUT R12, R12, R3, RZ, 0x3c, !PT ;  /* 0x000000030c0c7212 */ /* 0x000fc600078e3cff */
[----:B------:R-:W-:Y:S01]  /*9180*/  IMAD R7, R13, 0x8, R0 ;  /* 0x000000080d077824 */ /* 0x000fe200078e0200 */
[----:B------:R-:W-:Y:S01]  /*9190*/  SHF.L.U32 R4, R12, 0x1f, RZ ;  /* 0x0000001f0c047819 */ /* 0x000fe200000006ff */
[----:B0-----:R-:W-:Y:S06]  /*91a0*/  @!P0 BRA `(.L_x_192) ;  /* 0x0000000c00108947 */ /* 0x001fec0003800000 */
.L_x_219:
[----:B------:R-:W1:Y:S01]  /*91b0*/  SYNCS.PHASECHK.TRANS64.TRYWAIT P0, [R7+URZ], R4 ;  /* 0x00000004070075a7 */ /* 0x000e62000800017f */
[----:B0-----:R-:W-:-:S05]  /*91c0*/  VIADD R2, R13, 0x1 ;  /* 0x000000010d027836 */ /* 0x001fca0000000000 */
[----:B------:R-:W-:-:S04]  /*91d0*/  ISETP.NE.AND P1, PT, R2, 0x12, PT ;  /* 0x000000120200780c */ /* 0x000fc80003f25270 */
[----:B------:R-:W-:Y:S02]  /*91e0*/  SEL R3, RZ, 0x1, P1 ;  /* 0x00000001ff037807 */ /* 0x000fe40000800000 */
[----:B------:R-:W-:Y:S02]  /*91f0*/  SEL R9, R2, RZ, P1 ;  /* 0x000000ff02097207 */ /* 0x000fe40000800000 */
[----:B------:R-:W-:-:S03]  /*9200*/  LOP3.LUT R12, R12, R3, RZ, 0x3c, !PT ;  /* 0x000000030c0c7212 */ /* 0x000fc600078e3cff */
[----:B------:R-:W-:Y:S01]  /*9210*/  IMAD R6, R9, 0x8, R0 ;  /* 0x0000000809067824 */ /* 0x000fe200078e0200 */
[----:B------:R-:W-:Y:S01]  /*9220*/  SHF.L.U32 R5, R12, 0x1f, RZ ;  /* 0x0000001f0c057819 */ /* 0x000fe200000006ff */
[----:B-1----:R-:W-:Y:S06]  /*9230*/  @!P0 BRA `(.L_x_193) ;  /* 0x0000000c00008947 */ /* 0x002fec0003800000 */
.L_x_220:
[----:B------:R-:W1:Y:S01]  /*9240*/  SYNCS.PHASECHK.TRANS64.TRYWAIT P0, [R6+URZ], R5 ;  /* 0x00000005060075a7 */ /* 0x000e62000800017f */
[----:B------:R-:W-:-:S05]  /*9250*/  VIADD R2, R9, 0x1 ;  /* 0x0000000109027836 */ /* 0x000fca0000000000 */
[----:B------:R-:W-:-:S04]  /*9260*/  ISETP.NE.AND P1, PT, R2, 0x12, PT ;  /* 0x000000120200780c */ /* 0x000fc80003f25270 */
[----:B------:R-:W-:Y:S02]  /*9270*/  SEL R3, RZ, 0x1, P1 ;  /* 0x00000001ff037807 */ /* 0x000fe40000800000 */
[----:B0-----:R-:W-:Y:S02]  /*9280*/  SEL R7, R2, RZ, P1 ;  /* 0x000000ff02077207 */ /* 0x001fe40000800000 */
[----:B------:R-:W-:-:S03]  /*9290*/  LOP3.LUT R12, R12, R3, RZ, 0x3c, !PT ;  /* 0x000000030c0c7212 */ /* 0x000fc600078e3cff */
[----:B------:R-:W-:Y:S01]  /*92a0*/  IMAD R9, R7, 0x8, R0 ;  /* 0x0000000807097824 */ /* 0x000fe200078e0200 */
[----:B------:R-:W-:Y:S01]  /*92b0*/  SHF.L.U32 R4, R12, 0x1f, RZ ;  /* 0x0000001f0c047819 */ /* 0x000fe200000006ff */
[----:B-1----:R-:W-:Y:S06]  /*92c0*/  @!P0 BRA `(.L_x_194) ;  /* 0x0000000800f08947 */ /* 0x002fec0003800000 */
.L_x_221:
[----:B------:R-:W1:Y:S01]  /*92d0*/  SYNCS.PHASECHK.TRANS64.TRYWAIT P0, [R9+URZ], R4 ;  /* 0x00000004090075a7 */ /* 0x000e62000800017f */
[----:B------:R-:W-:-:S05]  /*92e0*/  VIADD R2, R7, 0x1 ;  /* 0x0000000107027836 */ /* 0x000fca0000000000 */
[----:B------:R-:W-:-:S04]  /*92f0*/  ISETP.NE.AND P1, PT, R2, 0x12, PT ;  /* 0x000000120200780c */ /* 0x000fc80003f25270 */
[----:B------:R-:W-:Y:S02]  /*9300*/  SEL R3, RZ, 0x1, P1 ;  /* 0x00000001ff037807 */ /* 0x000fe40000800000 */
[----:B------:R-:W-:Y:S02]  /*9310*/  SEL R7, R2, RZ, P1 ;  /* 0x000000ff02077207 */ /* 0x000fe40000800000 */
[----:B------:R-:W-:-:S03]  /*9320*/  LOP3.LUT R12, R12, R3, RZ, 0x3c, !PT ;  /* 0x000000030c0c7212 */ /* 0x000fc600078e3cff */
[----:B0-----:R-:W-:Y:S01]  /*9330*/  IMAD R6, R7, 0x8, R0 ;  /* 0x0000000807067824 */ /* 0x001fe200078e0200 */
[----:B------:R-:W-:Y:S01]  /*9340*/  SHF.L.U32 R5, R12, 0x1f, RZ ;  /* 0x0000001f0c057819 */ /* 0x000fe200000006ff */
[----:B-1----:R-:W-:Y:S06]  /*9350*/  @!P0 BRA `(.L_x_195) ;  /* 0x0000000800e08947 */ /* 0x002fec0003800000 */
.L_x_222:
        /* <DEDUP_REMOVED lines=9> */
.L_x_223:
        /* <DEDUP_REMOVED lines=9> */
.L_x_224:
        /* <DEDUP_REMOVED lines=9> */
.L_x_225:
        /* <DEDUP_REMOVED lines=9> */
.L_x_226:
        /* <DEDUP_REMOVED lines=9> */
.L_x_227:
        /* <DEDUP_REMOVED lines=9> */
.L_x_228:
        /* <DEDUP_REMOVED lines=9> */
.L_x_229:
        /* <DEDUP_REMOVED lines=9> */
.L_x_230:
        /* <DEDUP_REMOVED lines=9> */
.L_x_231:
        /* <DEDUP_REMOVED lines=9> */
.L_x_232:
        /* <DEDUP_REMOVED lines=9> */
.L_x_233:
        /* <DEDUP_REMOVED lines=9> */
.L_x_234:
[----:B------:R-:W1:Y:S01]  /*9a20*/  SYNCS.PHASECHK.TRANS64.TRYWAIT P0, [R6+URZ], R5 ;  /* 0x00000005060075a7 */ /* 0x000e62000800017f */
[----:B------:R-:W-:-:S05]  /*9a30*/  VIADD R2, R7, 0x1 ;  /* 0x0000000107027836 */ /* 0x000fca0000000000 */
[----:B------:R-:W-:-:S04]  /*9a40*/  ISETP.NE.AND P1, PT, R2, 0x12, PT ;  /* 0x000000120200780c */ /* 0x000fc80003f25270 */
[----:B0-----:R-:W-:Y:S02]  /*9a50*/  SEL R4, RZ, 0x1, P1 ;  /* 0x00000001ff047807 */ /* 0x001fe40000800000 */
[----:B------:R-:W-:Y:S02]  /*9a60*/  SEL R3, R2, RZ, P1 ;  /* 0x000000ff02037207 */ /* 0x000fe40000800000 */
[----:B------:R-:W-:Y:S01]  /*9a70*/  LOP3.LUT R4, R11, R4, RZ, 0x3c, !PT ;  /* 0x000000040b047212 */ /* 0x000fe200078e3cff */
[----:B-1----:R-:W-:Y:S06]  /*9a80*/  @!P0 BRA `(.L_x_208) ;  /* 0x0000000800188947 */ /* 0x002fec0003800000 */
.L_x_235:
[----:B------:R-:W-:Y:S01]  /*9a90*/  IMAD R3, R3, 0x8, R0 ;  /* 0x0000000803037824 */ /* 0x000fe200078e0200 */
[----:B------:R-:W-:-:S07]  /*9aa0*/  SHF.L.U32 R0, R4, 0x1f, RZ ;  /* 0x0000001f04007819 */ /* 0x000fce00000006ff */
.L_x_209:
[----:B-1----:R1:W2:Y:S02]  /*9ab0*/  SYNCS.PHASECHK.TRANS64.TRYWAIT P0, [R3+URZ], R0 ;  /* 0x00000000030075a7 */ /* 0x0022a4000800017f */
[----:B--2---:R-:W-:Y:S05]  /*9ac0*/  @!P0 NANOSLEEP.SYNCS 0x989680 ;  /* 0x009896800000895d */ /* 0x004fea0003900000 */
[----:B------:R-:W2:Y:S02]  /*9ad0*/  @!P0 SYNCS.PHASECHK.TRANS64 P0, [R3+URZ], R0 ;  /* 0x00000000030085a7 */ /* 0x000ea4000800007f */
[----:B--2---:R-:W-:Y:S05]  /*9ae0*/  @!P0 BRA `(.L_x_209) ;  /* 0xfffffffc00f08947 */ /* 0x004fea000383ffff */
.L_x_190:
[----:B------:R-:W-:Y:S05]  /*9af0*/  BSYNC B0 ;  /* 0x0000000000007941 */ /* 0x000fea0003800000 */
.L_x_189:
[----:B------:R-:W-:Y:S05]  /*9b00*/  EXIT ;  /* 0x000000000000794d */ /* 0x000fea0003800000 */
.L_x_20:
[----:B0-----:R-:W-:-:S04]  /*9b10*/  IMAD.U32 R19, RZ, RZ, UR15 ;  /* 0x0000000fff137e24 */ /* 0x001fc8000f8e00ff */
[----:B------:R0:W1:Y:S03]  /*9b20*/  SYNCS.PHASECHK.TRANS64.TRYWAIT P0, [R19+URZ+-0x8], R18 ;  /* 0xfffff812130075a7 */ /* 0x000066000800017f */
[----:B-1----:R-:W-:Y:S05]  /*9b30*/  @!P0 NANOSLEEP.SYNCS 0x989680 ;  /* 0x009896800000895d */ /* 0x002fea0003900000 */
[----:B------:R-:W1:Y:S02]  /*9b40*/  @!P0 SYNCS.PHASECHK.TRANS64 P0, [R19+URZ+-0x8], R18 ;  /* 0xfffff812130085a7 */ /* 0x000e64000800007f */
[----:B-1----:R-:W-:Y:S05]  /*9b50*/  @!P0 BRA `(.L_x_20) ;  /* 0xfffffffc00ec8947 */ /* 0x002fea000383ffff */
[----:B------:R-:W-:Y:S05]  /*9b60*/  BRA `(.L_x_210) ;  /* 0xffffff7c00447947 */ /* 0x000fea000383ffff */
.L_x_25:
[----:B-1----:R-:W-:-:S04]  /*9b70*/  IMAD.U32 R19, RZ, RZ, UR6 ;  /* 0x00000006ff137e24 */ /* 0x002fc8000f8e00ff */
[----:B------:R1:W4:Y:S03]  /*9b80*/  SYNCS.PHASECHK.TRANS64.TRYWAIT P0, [R19+URZ], R18 ;  /* 0x00000012130075a7 */ /* 0x000326000800017f */
[----:B----4-:R-:W-:Y:S05]  /*9b90*/  @!P0 NANOSLEEP.SYNCS 0x989680 ;  /* 0x009896800000895d */ /* 0x010fea0003900000 */
[----:B------:R-:W4:Y:S02]  /*9ba0*/  @!P0 SYNCS.PHASECHK.TRANS64 P0, [R19+URZ], R18 ;  /* 0x00000012130085a7 */ /* 0x000f24000800007f */
[----:B----4-:R-:W-:Y:S05]  /*9bb0*/  @!P0 BRA `(.L_x_25) ;  /* 0xfffffffc00ec8947 */ /* 0x010fea000383ffff */
[----:B------:R-:W-:Y:S05]  /*9bc0*/  BRA `(.L_x_24) ;  /* 0xffffff8000707947 */ /* 0x000fea000383ffff */
.L_x_31:
[----:B-1----:R-:W-:-:S04]  /*9bd0*/  IMAD.U32 R21, RZ, RZ, UR9 ;  /* 0x00000009ff157e24 */ /* 0x002fc8000f8e00ff */
[----:B------:R1:W4:Y:S03]  /*9be0*/  SYNCS.PHASECHK.TRANS64.TRYWAIT P0, [R21+URZ], R20 ;  /* 0x00000014150075a7 */ /* 0x000326000800017f */
[----:B----4-:R-:W-:Y:S05]  /*9bf0*/  @!P0 NANOSLEEP.SYNCS 0x989680 ;  /* 0x009896800000895d */ /* 0x010fea0003900000 */
[----:B------:R-:W4:Y:S02]  /*9c00*/  @!P0 SYNCS.PHASECHK.TRANS64 P0, [R21+URZ], R20 ;  /* 0x00000014150085a7 */ /* 0x000f24000800007f */
[----:B----4-:R-:W-:Y:S05]  /*9c10*/  @!P0 BRA `(.L_x_31) ;  /* 0xfffffffc00ec8947 */ /* 0x010fea000383ffff */
[----:B------:R-:W-:Y:S05]  /*9c20*/  BRA `(.L_x_30) ;  /* 0xffffff8800a87947 */ /* 0x000fea000383ffff */
.L_x_39:
[----:B0-----:R-:W-:-:S04]  /*9c30*/  IMAD.U32 R19, RZ, RZ, UR15 ;  /* 0x0000000fff137e24 */ /* 0x001fc8000f8e00ff */
[----:B------:R0:W1:Y:S03]  /*9c40*/  SYNCS.PHASECHK.TRANS64.TRYWAIT P0, [R19+URZ+0x8], R18 ;  /* 0x00000812130075a7 */ /* 0x000066000800017f */
[----:B-1----:R-:W-:Y:S05]  /*9c50*/  @!P0 NANOSLEEP.SYNCS 0x989680 ;  /* 0x009896800000895d */ /* 0x002fea0003900000 */
[----:B------:R-:W1:Y:S02]  /*9c60*/  @!P0 SYNCS.PHASECHK.TRANS64 P0, [R19+URZ+0x8], R18 ;  /* 0x00000812130085a7 */ /* 0x000e64000800007f */
[----:B-1----:R-:W-:Y:S05]  /*9c70*/  @!P0 BRA `(.L_x_39) ;  /* 0xfffffffc00ec8947 */ /* 0x002fea000383ffff */
[----:B------:R-:W-:Y:S05]  /*9c80*/  BRA `(.L_x_211) ;  /* 0xffffff9800147947 */ /* 0x000fea000383ffff */
.L_x_176:
[----:B------:R-:W-:Y:S01]  /*9c90*/  BSSY B1, `(.L_x_212) ;  /* 0x0000006000017945 */ /* 0x000fe20003800000 */
[----:B------:R-:W-:-:S07]  /*9ca0*/  IMAD.MOV.U32 R10, RZ, RZ, -0x1 ;  /* 0xffffffffff0a7424 */ /* 0x000fce00078e00ff */
[----:B------:R-:W-:Y:S05]  /*9cb0*/  WARPSYNC.COLLECTIVE R10, `(.L_x_213) ;  /* 0x000000000a0c7348 */ /* 0x000fea0003c00000 */
[----:B------:R-:W-:Y:S02]  /*9cc0*/  ELECT P1, UR62, PT ;  /* 0x00000000003e782f */ /* 0x000fe40003820000 */
[----:B------:R-:W-:Y:S01]  /*9cd0*/  MOV R10, UR62 ;  /* 0x0000003e000a7c02 */ /* 0x000fe20008000f00 */
[----:B------:R-:W-:Y:S10]  /*9ce0*/  ENDCOLLECTIVE ;  /* 0x000000000000791b */ /* 0x000ff40003800000 */
.L_x_213:
[----:B------:R-:W-:Y:S05]  /*9cf0*/  BSYNC B1 ;  /* 0x0000000000017941 */ /* 0x000fea0003800000 */
.L_x_212:
[----:B------:R-:W-:Y:S05]  /*9d00*/  BRA `(.L_x_214) ;  /* 0xffffffe800087947 */ /* 0x000fea000383ffff */
.L_x_179:
[----:B-1----:R1:W2:Y:S02]  /*9d10*/  SYNCS.PHASECHK.TRANS64.TRYWAIT P1, [R21+URZ+0x90], R10 ;  /* 0x0000900a150075a7 */ /* 0x0022a4000802017f */
[----:B--2---:R-:W-:Y:S05]  /*9d20*/  @!P1 NANOSLEEP.SYNCS 0x989680 ;  /* 0x009896800000995d */ /* 0x004fea0003900000 */
[----:B------:R-:W2:Y:S02]  /*9d30*/  @!P1 SYNCS.PHASECHK.TRANS64 P1, [R21+URZ+0x90], R10 ;  /* 0x0000900a150095a7 */ /* 0x000ea4000802007f */
[----:B--2---:R-:W-:Y:S05]  /*9d40*/  @!P1 BRA `(.L_x_179) ;  /* 0xfffffffc00f09947 */ /* 0x004fea000383ffff */
[----:B------:R-:W-:Y:S05]  /*9d50*/  BRA `(.L_x_215) ;  /* 0xffffffe8003c7947 */ /* 0x000fea000383ffff */
.L_x_188:
[----:B------:R-:W-:Y:S01]  /*9d60*/  BSSY B0, `(.L_x_216) ;  /* 0x0000006000007945 */ /* 0x000fe20003800000 */
[----:B------:R-:W-:-:S07]  /*9d70*/  IMAD.MOV.U32 R10, RZ, RZ, -0x1 ;  /* 0xffffffffff0a7424 */ /* 0x000fce00078e00ff */
[----:B------:R-:W-:Y:S05]  /*9d80*/  WARPSYNC.COLLECTIVE R10, `(.L_x_217) ;  /* 0x000000000a0c7348 */ /* 0x000fea0003c00000 */
[----:B------:R-:W-:Y:S02]  /*9d90*/  ELECT P1, UR62, PT ;  /* 0x00000000003e782f */ /* 0x000fe40003820000 */
[----:B------:R-:W-:Y:S01]  /*9da0*/  MOV R10, UR62 ;  /* 0x0000003e000a7c02 */ /* 0x000fe20008000f00 */
[----:B------:R-:W-:Y:S10]  /*9db0*/  ENDCOLLECTIVE ;  /* 0x000000000000791b */ /* 0x000ff40003800000 */
.L_x_217:
[----:B------:R-:W-:Y:S05]  /*9dc0*/  BSYNC B0 ;  /* 0x0000000000007941 */ /* 0x000fea0003800000 */
.L_x_216:
[----:B------:R-:W-:Y:S01]  /*9dd0*/  PLOP3.LUT P0, PT, P1, PT, PT, 0x80, 0x0 ;  /* 0x000000000000781c */ /* 0x000fe20000f0f070 */
[----:B------:R-:W-:-:S12]  /*9de0*/  BRA `(.L_x_218) ;  /* 0xfffffff0009c7947 */ /* 0x000fd8000383ffff */
.L_x_192:
[----:B0-----:R0:W1:Y:S02]  /*9df0*/  SYNCS.PHASECHK.TRANS64.TRYWAIT P0, [R5+URZ], R2 ;  /* 0x00000002050075a7 */ /* 0x001064000800017f */
[----:B-1----:R-:W-:Y:S05]  /*9e00*/  @!P0 NANOSLEEP.SYNCS 0x989680 ;  /* 0x009896800000895d */ /* 0x002fea0003900000 */
[----:B------:R-:W1:Y:S02]  /*9e10*/  @!P0 SYNCS.PHASECHK.TRANS64 P0, [R5+URZ], R2 ;  /* 0x00000002050085a7 */ /* 0x000e64000800007f */
[----:B-1----:R-:W-:Y:S05]  /*9e20*/  @!P0 BRA `(.L_x_192) ;  /* 0xfffffffc00f08947 */ /* 0x002fea000383ffff */
[----:B------:R-:W-:Y:S05]  /*9e30*/  BRA `(.L_x_219) ;  /* 0xfffffff000dc7947 */ /* 0x000fea000383ffff */
.L_x_193:
[----:B0-----:R0:W1:Y:S02]  /*9e40*/  SYNCS.PHASECHK.TRANS64.TRYWAIT P0, [R7+URZ], R4 ;  /* 0x00000004070075a7 */ /* 0x001064000800017f */
[----:B-1----:R-:W-:Y:S05]  /*9e50*/  @!P0 NANOSLEEP.SYNCS 0x989680 ;  /* 0x009896800000895d */ /* 0x002fea0003900000 */
[----:B------:R-:W1:Y:S02]  /*9e60*/  @!P0 SYNCS.PHASECHK.TRANS64 P0, [R7+URZ], R4 ;  /* 0x00000004070085a7 */ /* 0x000e64000800007f */
[----:B-1----:R-:W-:Y:S05]  /*9e70*/  @!P0 BRA `(.L_x_193) ;  /* 0xfffffffc00f08947 */ /* 0x002fea000383ffff */
[----:B------:R-:W-:Y:S05]  /*9e80*/  BRA `(.L_x_220) ;  /* 0xfffffff000ec7947 */ /* 0x000fea000383ffff */
.L_x_194:
[----:B0-----:R0:W1:Y:S02]  /*9e90*/  SYNCS.PHASECHK.TRANS64.TRYWAIT P0, [R6+URZ], R5 ;  /* 0x00000005060075a7 */ /* 0x001064000800017f */
[----:B-1----:R-:W-:Y:S05]  /*9ea0*/  @!P0 NANOSLEEP.SYNCS 0x989680 ;  /* 0x009896800000895d */ /* 0x002fea0003900000 */
[----:B------:R-:W1:Y:S02]  /*9eb0*/  @!P0 SYNCS.PHASECHK.TRANS64 P0, [R6+URZ], R5 ;  /* 0x00000005060085a7 */ /* 0x000e64000800007f */
[----:B-1----:R-:W-:Y:S05]  /*9ec0*/  @!P0 BRA `(.L_x_194) ;  /* 0xfffffffc00f08947 */ /* 0x002fea000383ffff */
[----:B------:R-:W-:Y:S05]  /*9ed0*/  BRA `(.L_x_221) ;  /* 0xfffffff000fc7947 */ /* 0x000fea000383ffff */
.L_x_195:
[----:B0-----:R0:W1:Y:S02]  /*9ee0*/  SYNCS.PHASECHK.TRANS64.TRYWAIT P0, [R9+URZ], R4 ;  /* 0x00000004090075a7 */ /* 0x001064000800017f */
[----:B-1----:R-:W-:Y:S05]  /*9ef0*/  @!P0 NANOSLEEP.SYNCS 0x989680 ;  /* 0x009896800000895d */ /* 0x002fea0003900000 */
[----:B------:R-:W1:Y:S02]  /*9f00*/  @!P0 SYNCS.PHASECHK.TRANS64 P0, [R9+URZ], R4 ;  /* 0x00000004090085a7 */ /* 0x000e64000800007f */
[----:B-1----:R-:W-:Y:S05]  /*9f10*/  @!P0 BRA `(.L_x_195) ;  /* 0xfffffffc00f08947 */ /* 0x002fea000383ffff */
[----:B------:R-:W-:Y:S05]  /*9f20*/  BRA `(.L_x_222) ;  /* 0xfffffff4000c7947 */ /* 0x000fea000383ffff */
.L_x_196:
[----:B0-----:R0:W1:Y:S02]  /*9f30*/  SYNCS.PHASECHK.TRANS64.TRYWAIT P0, [R6+URZ], R5 ;  /* 0x00000005060075a7 */ /* 0x001064000800017f */
[----:B-1----:R-:W-:Y:S05]  /*9f40*/  @!P0 NANOSLEEP.SYNCS 0x989680 ;  /* 0x009896800000895d */ /* 0x002fea0003900000 */
[----:B------:R-:W1:Y:S02]  /*9f50*/  @!P0 SYNCS.PHASECHK.TRANS64 P0, [R6+URZ], R5 ;  /* 0x00000005060085a7 */ /* 0x000e64000800007f */
[----:B-1----:R-:W-:Y:S05]  /*9f60*/  @!P0 BRA `(.L_x_196) ;  /* 0xfffffffc00f08947 */ /* 0x002fea000383ffff */
[----:B------:R-:W-:Y:S05]  /*9f70*/  BRA `(.L_x_223) ;  /* 0xfffffff4001c7947 */ /* 0x000fea000383ffff */
.L_x_197:
[----:B0-----:R0:W1:Y:S02]  /*9f80*/  SYNCS.PHASECHK.TRANS64.TRYWAIT P0, [R9+URZ], R4 ;  /* 0x00000004090075a7 */ /* 0x001064000800017f */
[----:B-1----:R-:W-:Y:S05]  /*9f90*/  @!P0 NANOSLEEP.SYNCS 0x989680 ;  /* 0x009896800000895d */ /* 0x002fea0003900000 */
[----:B------:R-:W1:Y:S02]  /*9fa0*/  @!P0 SYNCS.PHASECHK.TRANS64 P0, [R9+URZ], R4 ;  /* 0x00000004090085a7 */ /* 0x000e64000800007f */
[----:B-1----:R-:W-:Y:S05]  /*9fb0*/  @!P0 BRA `(.L_x_197) ;  /* 0xfffffffc00f08947 */ /* 0x002fea000383ffff */
[----:B------:R-:W-:Y:S05]  /*9fc0*/  BRA `(.L_x_224) ;  /* 0xfffffff4002c7947 */ /* 0x000fea000383ffff */
.L_x_198:
[----:B0-----:R0:W1:Y:S02]  /*9fd0*/  SYNCS.PHASECHK.TRANS64.TRYWAIT P0, [R6+URZ], R5 ;  /* 0x00000005060075a7 */ /* 0x001064000800017f */
[----:B-1----:R-:W-:Y:S05]  /*9fe0*/  @!P0 NANOSLEEP.SYNCS 0x989680 ;  /* 0x009896800000895d */ /* 0x002fea0003900000 */
[----:B------:R-:W1:Y:S02]  /*9ff0*/  @!P0 SYNCS.PHASECHK.TRANS64 P0, [R6+URZ], R5 ;  /* 0x00000005060085a7 */ /* 0x000e64000800007f */
[----:B-1----:R-:W-:Y:S05]  /*a000*/  @!P0 BRA `(.L_x_198) ;  /* 0xfffffffc00f08947 */ /* 0x002fea000383ffff */
[----:B------:R-:W-:Y:S05]  /*a010*/  BRA `(.L_x_225) ;  /* 0xfffffff4003c7947 */ /* 0x000fea000383ffff */
.L_x_199:
[----:B0-----:R0:W1:Y:S02]  /*a020*/  SYNCS.PHASECHK.TRANS64.TRYWAIT P0, [R9+URZ], R4 ;  /* 0x00000004090075a7 */ /* 0x001064000800017f */
[----:B-1----:R-:W-:Y:S05]  /*a030*/  @!P0 NANOSLEEP.SYNCS 0x989680 ;  /* 0x009896800000895d */ /* 0x002fea0003900000 */
[----:B------:R-:W1:Y:S02]  /*a040*/  @!P0 SYNCS.PHASECHK.TRANS64 P0, [R9+URZ], R4 ;  /* 0x00000004090085a7 */ /* 0x000e64000800007f */
[----:B-1----:R-:W-:Y:S05]  /*a050*/  @!P0 BRA `(.L_x_199) ;  /* 0xfffffffc00f08947 */ /* 0x002fea000383ffff */
[----:B------:R-:W-:Y:S05]  /*a060*/  BRA `(.L_x_226) ;  /* 0xfffffff4004c7947 */ /* 0x000fea000383ffff */
.L_x_200:
[----:B0-----:R0:W1:Y:S02]  /*a070*/  SYNCS.PHASECHK.TRANS64.TRYWAIT P0, [R6+URZ], R5 ;  /* 0x00000005060075a7 */ /* 0x001064000800017f */
[----:B-1----:R-:W-:Y:S05]  /*a080*/  @!P0 NANOSLEEP.SYNCS 0x989680 ;  /* 0x009896800000895d */ /* 0x002fea0003900000 */
[----:B------:R-:W1:Y:S02]  /*a090*/  @!P0 SYNCS.PHASECHK.TRANS64 P0, [R6+URZ], R5 ;  /* 0x00000005060085a7 */ /* 0x000e64000800007f */
[----:B-1----:R-:W-:Y:S05]  /*a0a0*/  @!P0 BRA `(.L_x_200) ;  /* 0xfffffffc00f08947 */ /* 0x002fea000383ffff */
[----:B------:R-:W-:Y:S05]  /*a0b0*/  BRA `(.L_x_227) ;  /* 0xfffffff4005c7947 */ /* 0x000fea000383ffff */
.L_x_201:
[----:B0-----:R0:W1:Y:S02]  /*a0c0*/  SYNCS.PHASECHK.TRANS64.TRYWAIT P0, [R9+URZ], R4 ;  /* 0x00000004090075a7 */ /* 0x001064000800017f */
[----:B-1----:R-:W-:Y:S05]  /*a0d0*/  @!P0 NANOSLEEP.SYNCS 0x989680 ;  /* 0x009896800000895d */ /* 0x002fea0003900000 */
[----:B------:R-:W1:Y:S02]  /*a0e0*/  @!P0 SYNCS.PHASECHK.TRANS64 P0, [R9+URZ], R4 ;  /* 0x00000004090085a7 */ /* 0x000e64000800007f */
[----:B-1----:R-:W-:Y:S05]  /*a0f0*/  @!P0 BRA `(.L_x_201) ;  /* 0xfffffffc00f08947 */ /* 0x002fea000383ffff */
[----:B------:R-:W-:Y:S05]  /*a100*/  BRA `(.L_x_228) ;  /* 0xfffffff4006c7947 */ /* 0x000fea000383ffff */
.L_x_202:
[----:B0-----:R0:W1:Y:S02]  /*a110*/  SYNCS.PHASECHK.TRANS64.TRYWAIT P0, [R6+URZ], R5 ;  /* 0x00000005060075a7 */ /* 0x001064000800017f */
[----:B-1----:R-:W-:Y:S05]  /*a120*/  @!P0 NANOSLEEP.SYNCS 0x989680 ;  /* 0x009896800000895d */ /* 0x002fea0003900000 */
[----:B------:R-:W1:Y:S02]  /*a130*/  @!P0 SYNCS.PHASECHK.TRANS64 P0, [R6+URZ], R5 ;  /* 0x00000005060085a7 */ /* 0x000e64000800007f */
[----:B-1----:R-:W-:Y:S05]  /*a140*/  @!P0 BRA `(.L_x_202) ;  /* 0xfffffffc00f08947 */ /* 0x002fea000383ffff */
[----:B------:R-:W-:Y:S05]  /*a150*/  BRA `(.L_x_229) ;  /* 0xfffffff4007c7947 */ /* 0x000fea000383ffff */
.L_x_203:
[----:B0-----:R0:W1:Y:S02]  /*a160*/  SYNCS.PHASECHK.TRANS64.TRYWAIT P0, [R9+URZ], R4 ;  /* 0x00000004090075a7 */ /* 0x001064000800017f */
[----:B-1----:R-:W-:Y:S05]  /*a170*/  @!P0 NANOSLEEP.SYNCS 0x989680 ;  /* 0x009896800000895d */ /* 0x002fea0003900000 */
[----:B------:R-:W1:Y:S02]  /*a180*/  @!P0 SYNCS.PHASECHK.TRANS64 P0, [R9+URZ], R4 ;  /* 0x00000004090085a7 */ /* 0x000e64000800007f */
[----:B-1----:R-:W-:Y:S05]  /*a190*/  @!P0 BRA `(.L_x_203) ;  /* 0xfffffffc00f08947 */ /* 0x002fea000383ffff */
[----:B------:R-:W-:Y:S05]  /*a1a0*/  BRA `(.L_x_230) ;  /* 0xfffffff4008c7947 */ /* 0x000fea000383ffff */
.L_x_204:
[----:B0-----:R0:W1:Y:S02]  /*a1b0*/  SYNCS.PHASECHK.TRANS64.TRYWAIT P0, [R6+URZ], R5 ;  /* 0x00000005060075a7 */ /* 0x001064000800017f */
[----:B-1----:R-:W-:Y:S05]  /*a1c0*/  @!P0 NANOSLEEP.SYNCS 0x989680 ;  /* 0x009896800000895d */ /* 0x002fea0003900000 */
[----:B------:R-:W1:Y:S02]  /*a1d0*/  @!P0 SYNCS.PHASECHK.TRANS64 P0, [R6+URZ], R5 ;  /* 0x00000005060085a7 */ /* 0x000e64000800007f */
[----:B-1----:R-:W-:Y:S05]  /*a1e0*/  @!P0 BRA `(.L_x_204) ;  /* 0xfffffffc00f08947 */ /* 0x002fea000383ffff */
[----:B------:R-:W-:Y:S05]  /*a1f0*/  BRA `(.L_x_231) ;  /* 0xfffffff4009c7947 */ /* 0x000fea000383ffff */
.L_x_205:
[----:B0-----:R0:W1:Y:S02]  /*a200*/  SYNCS.PHASECHK.TRANS64.TRYWAIT P0, [R9+URZ], R4 ;  /* 0x00000004090075a7 */ /* 0x001064000800017f */
[----:B-1----:R-:W-:Y:S05]  /*a210*/  @!P0 NANOSLEEP.SYNCS 0x989680 ;  /* 0x009896800000895d */ /* 0x002fea0003900000 */
[----:B------:R-:W1:Y:S02]  /*a220*/  @!P0 SYNCS.PHASECHK.TRANS64 P0, [R9+URZ], R4 ;  /* 0x00000004090085a7 */ /* 0x000e64000800007f */
[----:B-1----:R-:W-:Y:S05]  /*a230*/  @!P0 BRA `(.L_x_205) ;  /* 0xfffffffc00f08947 */ /* 0x002fea000383ffff */
[----:B------:R-:W-:Y:S05]  /*a240*/  BRA `(.L_x_232) ;  /* 0xfffffff400ac7947 */ /* 0x000fea000383ffff */
.L_x_206:
[----:B0-----:R0:W1:Y:S02]  /*a250*/  SYNCS.PHASECHK.TRANS64.TRYWAIT P0, [R6+URZ], R5 ;  /* 0x00000005060075a7 */ /* 0x001064000800017f */
[----:B-1----:R-:W-:Y:S05]  /*a260*/  @!P0 NANOSLEEP.SYNCS 0x989680 ;  /* 0x009896800000895d */ /* 0x002fea0003900000 */
[----:B------:R-:W1:Y:S02]  /*a270*/  @!P0 SYNCS.PHASECHK.TRANS64 P0, [R6+URZ], R5 ;  /* 0x00000005060085a7 */ /* 0x000e64000800007f */
[----:B-1----:R-:W-:Y:S05]  /*a280*/  @!P0 BRA `(.L_x_206) ;  /* 0xfffffffc00f08947 */ /* 0x002fea000383ffff */
[----:B------:R-:W-:Y:S05]  /*a290*/  BRA `(.L_x_233) ;  /* 0xfffffff400bc7947 */ /* 0x000fea000383ffff */
.L_x_207:
[----:B0-----:R0:W1:Y:S02]  /*a2a0*/  SYNCS.PHASECHK.TRANS64.TRYWAIT P0, [R9+URZ], R4 ;  /* 0x00000004090075a7 */ /* 0x001064000800017f */
[----:B-1----:R-:W-:Y:S05]  /*a2b0*/  @!P0 NANOSLEEP.SYNCS 0x989680 ;  /* 0x009896800000895d */ /* 0x002fea0003900000 */
[----:B------:R-:W1:Y:S02]  /*a2c0*/  @!P0 SYNCS.PHASECHK.TRANS64 P0, [R9+URZ], R4 ;  /* 0x00000004090085a7 */ /* 0x000e64000800007f */
[----:B-1----:R-:W-:Y:S05]  /*a2d0*/  @!P0 BRA `(.L_x_207) ;  /* 0xfffffffc00f08947 */ /* 0x002fea000383ffff */
[----:B------:R-:W-:Y:S05]  /*a2e0*/  BRA `(.L_x_234) ;  /* 0xfffffff400cc7947 */ /* 0x000fea000383ffff */
.L_x_208:
[----:B0-----:R0:W1:Y:S02]  /*a2f0*/  SYNCS.PHASECHK.TRANS64.TRYWAIT P0, [R6+URZ], R5 ;  /* 0x00000005060075a7 */ /* 0x001064000800017f */
[----:B-1----:R-:W-:Y:S05]  /*a300*/  @!P0 NANOSLEEP.SYNCS 0x989680 ;  /* 0x009896800000895d */ /* 0x002fea0003900000 */
[----:B------:R-:W1:Y:S02]  /*a310*/  @!P0 SYNCS.PHASECHK.TRANS64 P0, [R6+URZ], R5 ;  /* 0x00000005060085a7 */ /* 0x000e64000800007f */
[----:B-1----:R-:W-:Y:S05]  /*a320*/  @!P0 BRA `(.L_x_208) ;  /* 0xfffffffc00f08947 */ /* 0x002fea000383ffff */
[----:B------:R-:W-:Y:S05]  /*a330*/  BRA `(.L_x_235) ;  /* 0xfffffff400d47947 */ /* 0x000fea000383ffff */
.L_x_236:
[----:B------:R-:W-:-:S00]  /*a340*/  BRA `(.L_x_236) ;  /* 0xfffffffc00fc7947 */ /* 0x000fc0000383ffff */
[----:B------:R-:W-:-:S00]  /*a350*/  NOP ;  /* 0x0000000000007918 */ /* 0x000fc00000000000 */
        /* <DEDUP_REMOVED lines=10> */
.L_x_237:


//--------------------- .nv.shared._ZN7cutlass13device_kernelINS_4gemm6kernel13GemmUniversalIN4cute5tupleIJiiiiEEENS1_10collective13CollectiveMmaINS1_37MainloopSm90TmaGmmaWarpSpecializedFP8ILi18ENS5_IJNS4_1CILi2EEENSA_ILi1EEESC_EEENS1_32KernelTmaWarpSpecializedPingpongEEENS5_IJNSA_ILi64EEENSA_ILi128EEESG_EEENS_12float_e4m3_tENS5_IJlSC_lEEESJ_SK_NS4_8TiledMMAINS4_8MMA_AtomIJNS4_4SM904GMMA31MMA_64x128x32_F32E4M3E4M3_SS_TNILNSO_7ScaleInE1ELSQ_1EEEEEENS4_6LayoutINS5_IJSC_SC_SC_EEENS5_IJNSA_ILi0EEESV_SV_EEEEENS5_IJNS4_10UnderscoreESY_SY_EEEEENS4_13SM90_TMA_LOADENS4_14ComposedLayoutINS4_7SwizzleILi2ELi4ELi3EEENS4_18smem_ptr_flag_bitsILi8EEENST_INS5_IJNSA_ILi8EEESG_EEENS5_IJSG_SC_EEEEEEEvNS4_8identityENS4_23SM90_TMA_LOAD_MULTICASTES1B_vS1C_EENS_8epilogue10collective6detail29Sm90TmaWarpSpecializedAdapterINS1G_15DefaultEpilogueISJ_SK_SK_NS1F_6thread17LinearCombinationISJ_Li1EffLNS1K_9ScaleType4KindE0ELNS_15FloatRoundStyleE2ESJ_EENS1_15EpilogueDefaultEEEEEvvEEEEvNT_6ParamsE --------------------------
	.section	.nv.shared._ZN7cutlass13device_kernelINS_4gemm6kernel13GemmUniversalIN4cute5tupleIJiiiiEEENS1_10collective13CollectiveMmaINS1_37MainloopSm90TmaGmmaWarpSpecializedFP8ILi18ENS5_IJNS4_1CILi2EEENSA_ILi1EEESC_EEENS1_32KernelTmaWarpSpecializedPingpongEEENS5_IJNSA_ILi64EEENSA_ILi128EEESG_EEENS_12float_e4m3_tENS5_IJlSC_lEEESJ_SK_NS4_8TiledMMAINS4_8MMA_AtomIJNS4_4SM904GMMA31MMA_64x128x32_F32E4M3E4M3_SS_TNILNSO_7ScaleInE1ELSQ_1EEEEEENS4_6LayoutINS5_IJSC_SC_SC_EEENS5_IJNSA_ILi0EEESV_SV_EEEEENS5_IJNS4_10UnderscoreESY_SY_EEEEENS4_13SM90_TMA_LOADENS4_14ComposedLayoutINS4_7SwizzleILi2ELi4ELi3EEENS4_18smem_ptr_flag_bitsILi8EEENST_INS5_IJNSA_ILi8EEESG_EEENS5_IJSG_SC_EEEEEEEvNS4_8identityENS4_23SM90_TMA_LOAD_MULTICASTES1B_vS1C_EENS_8epilogue10collective6detail29Sm90TmaWarpSpecializedAdapterINS1G_15DefaultEpilogueISJ_SK_SK_NS1F_6thread17LinearCombinationISJ_Li1EffLNS1K_9ScaleType4KindE0ELNS_15FloatRoundStyleE2ESJ_EENS1_15EpilogueDefaultEEEEEvvEEEEvNT_6ParamsE,"aw",@nobits
	.sectionflags	@""
	.align	16
	.zero		1024


//--------------------- .nv.shared.reserved.0     --------------------------
	.section	.nv.shared.reserved.0,"aw",@nobits
	.weak		__nv_reservedSMEM_offset_0_alias
	.size		__nv_reservedSMEM_offset_0_alias, 0, 0
	.other		__nv_reservedSMEM_offset_0_alias,@"STO_CUDA_RESERVED_SHARED STV_DEFAULT"
__nv_reservedSMEM_offset_0_alias:
	.zero		0


//--------------------- .nv.global                --------------------------
	.section	.nv.global,"aw",@nobits
.nv.global:
	.type		_ZN40_INTERNAL_593e8f56_4_k_cu_67c83cbc_253544cute1_E,@object
	.size		_ZN40_INTERNAL_593e8f56_4_k_cu_67c83cbc_253544cute1_E,(_ZN40_INTERNAL_593e8f56_4_k_cu_67c83cbc_253544cuda3std3__45__cpo6cbeginE - _ZN40_INTERNAL_593e8f56_4_k_cu_67c83cbc_253544cute1_E)
_ZN40_INTERNAL_593e8f56_4_k_cu_67c83cbc_253544cute1_E:
	.zero		1
	.type		_ZN40_INTERNAL_593e8f56_4_k_cu_67c83cbc_253544cuda3std3__45__cpo6cbeginE,@object
	.size		_ZN40_INTERNAL_593e8f56_4_k_cu_67c83cbc_253544cuda3std3__45__cpo6cbeginE,(_ZN40_INTERNAL_593e8f56_4_k_cu_67c83cbc_253544cuda3std3__48in_placeE - _ZN40_INTERNAL_593e8f56_4_k_cu_67c83cbc_253544cuda3std3__45__cpo6cbeginE)
_ZN40_INTERNAL_593e8f56_4_k_cu_67c83cbc_253544cuda3std3__45__cpo6cbeginE:
	.zero		1
	.type		_ZN40_INTERNAL_593e8f56_4_k_cu_67c83cbc_253544cuda3std3__48in_placeE,@object
	.size		_ZN40_INTERNAL_593e8f56_4_k_cu_67c83cbc_253544cuda3std3__48in_placeE,(_ZN40_INTERNAL_593e8f56_4_k_cu_67c83cbc_253544cuda3std6ranges3__45__cpo9iter_moveE - _ZN40_INTERNAL_593e8f56_4_k_cu_67c83cbc_253544cuda3std3__48in_placeE)
_ZN40_INTERNAL_593e8f56_4_k_cu_67c83cbc_253544cuda3std3__48in_placeE:
	.zero		1
	.type		_ZN40_INTERNAL_593e8f56_4_k_cu_67c83cbc_253544cuda3std6ranges3__45__cpo9iter_moveE,@object
	.size		_ZN40_INTERNAL_593e8f56_4_k_cu_67c83cbc_253544cuda3std6ranges3__45__cpo9iter_moveE,(_ZN40_INTERNAL_593e8f56_4_k_cu_67c83cbc_253544cuda3std3__45__cpo5beginE - _ZN40_INTERNAL_593e8f56_4_k_cu_67c83cbc_253544cuda3std6ranges3__45__cpo9iter_moveE)
_ZN40_INTERNAL_593e8f56_4_k_cu_67c83cbc_253544cuda3std6ranges3__45__cpo9iter_moveE:
	.zero		1
	.type		_ZN40_INTERNAL_593e8f56_4_k_cu_67c83cbc_253544cuda3std3__45__cpo5beginE,@object
	.size		_ZN40_INTERNAL_593e8f56_4_k_cu_67c83cbc_253544cuda3std3__45__cpo5beginE,(_ZN40_INTERNAL_593e8f56_4_k_cu_67c83cbc_253544cuda3std3__442_GLOBAL__N__593e8f56_4_k_cu_67c83cbc_253546ignoreE - _ZN40_INTERNAL_593e8f56_4_k_cu_67c83cbc_253544cuda3std3__45__cpo5beginE)
_ZN40_INTERNAL_593e8f56_4_k_cu_67c83cbc_253544cuda3std3__45__cpo5beginE:
	.zero		1
	.type		_ZN40_INTERNAL_593e8f56_4_k_cu_67c83cbc_253544cuda3std3__442_GLOBAL__N__593e8f56_4_k_cu_67c83cbc_253546ignoreE,@object
	.size		_ZN40_INTERNAL_593e8f56_4_k_cu_67c83cbc_253544cuda3std3__442_GLOBAL__N__593e8f56_4_k_cu_67c83cbc_253546ignoreE,(_ZN40_INTERNAL_593e8f56_4_k_cu_67c83cbc_253544cute7productE - _ZN40_INTERNAL_593e8f56_4_k_cu_67c83cbc_253544cuda3std3__442_GLOBAL__N__593e8f56_4_k_cu_67c83cbc_253546ignoreE)
_ZN40_INTERNAL_593e8f56_4_k_cu_67c83cbc_253544cuda3std3__442_GLOBAL__N__593e8f56_4_k_cu_67c83cbc_253546ignoreE:
	.zero		1
	.type		_ZN40_INTERNAL_593e8f56_4_k_cu_67c83cbc_253544cute7productE,@object
	.size		_ZN40_INTERNAL_593e8f56_4_k_cu_67c83cbc_253544cute7productE,(_ZN40_INTERNAL_593e8f56_4_k_cu_67c83cbc_253544cuda3std3__45__cpo3endE - _ZN40_INTERNAL_593e8f56_4_k_cu_67c83cbc_253544cute7productE)
_ZN40_INTERNAL_593e8f56_4_k_cu_67c83cbc_253544cute7productE:
	.zero		1
	.type		_ZN40_INTERNAL_593e8f56_4_k_cu_67c83cbc_253544cuda3std3__45__cpo3endE,@object
	.size		_ZN40_INTERNAL_593e8f56_4_k_cu_67c83cbc_253544cuda3std3__45__cpo3endE,(_ZN40_INTERNAL_593e8f56_4_k_cu_67c83cbc_253544cuda3std3__419piecewise_constructE - _ZN40_INTERNAL_593e8f56_4_k_cu_67c83cbc_253544cuda3std3__45__cpo3endE)
_ZN40_INTERNAL_593e8f56_4_k_cu_67c83cbc_253544cuda3std3__45__cpo3endE:
	.zero		1
	.type		_ZN40_INTERNAL_593e8f56_4_k_cu_67c83cbc_253544cuda3std3__419piecewise_constructE,@object
	.size		_ZN40_INTERNAL_593e8f56_4_k_cu_67c83cbc_253544cuda3std3__419piecewise_constructE,(_ZN40_INTERNAL_593e8f56_4_k_cu_67c83cbc_253544cuda3std3__45__cpo4cendE - _ZN40_INTERNAL_593e8f56_4_k_cu_67c83cbc_253544cuda3std3__419piecewise_constructE)
_ZN40_INTERNAL_593e8f56_4_k_cu_67c83cbc_253544cuda3std3__419piecewise_constructE:
	.zero		1
	.type		_ZN40_INTERNAL_593e8f56_4_k_cu_67c83cbc_253544cuda3std3__45__cpo4cendE,@object
	.size		_ZN40_INTERNAL_593e8f56_4_k_cu_67c83cbc_253544cuda3std3__45__cpo4cendE,(_ZN40_INTERNAL_593e8f56_4_k_cu_67c83cbc_253544cuda3std6ranges3__45__cpo4swapE - _ZN40_INTERNAL_593e8f56_4_k_cu_67c83cbc_253544cuda3std3__45__cpo4cendE)
_ZN40_INTERNAL_593e8f56_4_k_cu_67c83cbc_253544cuda3std3__45__cpo4cendE:
	.zero		1
	.type		_ZN40_INTERNAL_593e8f56_4_k_cu_67c83cbc_253544cuda3std6ranges3__45__cpo4swapE,@object
	.size		_ZN40_INTERNAL_593e8f56_4_k_cu_67c83cbc_253544cuda3std6ranges3__45__cpo4swapE,(.L_7 - _ZN40_INTERNAL_593e8f56_4_k_cu_67c83cbc_253544cuda3std6ranges3__45__cpo4swapE)
_ZN40_INTERNAL_593e8f56_4_k_cu_67c83cbc_253544cuda3std6ranges3__45__cpo4swapE:
	.zero		1
.L_7:


//--------------------- .nv.constant0._ZN7cutlass13device_kernelINS_4gemm6kernel13GemmUniversalIN4cute5tupleIJiiiiEEENS1_10collective13CollectiveMmaINS1_37MainloopSm90TmaGmmaWarpSpecializedFP8ILi18ENS5_IJNS4_1CILi2EEENSA_ILi1EEESC_EEENS1_32KernelTmaWarpSpecializedPingpongEEENS5_IJNSA_ILi64EEENSA_ILi128EEESG_EEENS_12float_e4m3_tENS5_IJlSC_lEEESJ_SK_NS4_8TiledMMAINS4_8MMA_AtomIJNS4_4SM904GMMA31MMA_64x128x32_F32E4M3E4M3_SS_TNILNSO_7ScaleInE1ELSQ_1EEEEEENS4_6LayoutINS5_IJSC_SC_SC_EEENS5_IJNSA_ILi0EEESV_SV_EEEEENS5_IJNS4_10UnderscoreESY_SY_EEEEENS4_13SM90_TMA_LOADENS4_14ComposedLayoutINS4_7SwizzleILi2ELi4ELi3EEENS4_18smem_ptr_flag_bitsILi8EEENST_INS5_IJNSA_ILi8EEESG_EEENS5_IJSG_SC_EEEEEEEvNS4_8identityENS4_23SM90_TMA_LOAD_MULTICASTES1B_vS1C_EENS_8epilogue10collective6detail29Sm90TmaWarpSpecializedAdapterINS1G_15DefaultEpilogueISJ_SK_SK_NS1F_6thread17LinearCombinationISJ_Li1EffLNS1K_9ScaleType4KindE0ELNS_15FloatRoundStyleE2ESJ_EENS1_15EpilogueDefaultEEEEEvvEEEEvNT_6ParamsE --------------------------
	.section	.nv.constant0._ZN7cutlass13device_kernelINS_4gemm6kernel13GemmUniversalIN4cute5tupleIJiiiiEEENS1_10collective13CollectiveMmaINS1_37MainloopSm90TmaGmmaWarpSpecializedFP8ILi18ENS5_IJNS4_1CILi2EEENSA_ILi1EEESC_EEENS1_32KernelTmaWarpSpecializedPingpongEEENS5_IJNSA_ILi64EEENSA_ILi128EEESG_EEENS_12float_e4m3_tENS5_IJlSC_lEEESJ_SK_NS4_8TiledMMAINS4_8MMA_AtomIJNS4_4SM904GMMA31MMA_64x128x32_F32E4M3E4M3_SS_TNILNSO_7ScaleInE1ELSQ_1EEEEEENS4_6LayoutINS5_IJSC_SC_SC_EEENS5_IJNSA_ILi0EEESV_SV_EEEEENS5_IJNS4_10UnderscoreESY_SY_EEEEENS4_13SM90_TMA_LOADENS4_14ComposedLayoutINS4_7SwizzleILi2ELi4ELi3EEENS4_18smem_ptr_flag_bitsILi8EEENST_INS5_IJNSA_ILi8EEESG_EEENS5_IJSG_SC_EEEEEEEvNS4_8identityENS4_23SM90_TMA_LOAD_MULTICASTES1B_vS1C_EENS_8epilogue10collective6detail29Sm90TmaWarpSpecializedAdapterINS1G_15DefaultEpilogueISJ_SK_SK_NS1F_6thread17LinearCombinationISJ_Li1EffLNS1K_9ScaleType4KindE0ELNS_15FloatRoundStyleE2ESJ_EENS1_15EpilogueDefaultEEEEEvvEEEEvNT_6ParamsE,"a",@progbits
	.sectionflags	@""
	.align	4
.nv.constant0._ZN7cutlass13device_kernelINS_4gemm6kernel13GemmUniversalIN4cute5tupleIJiiiiEEENS1_10collective13CollectiveMmaINS1_37MainloopSm90TmaGmmaWarpSpecializedFP8ILi18ENS5_IJNS4_1CILi2EEENSA_ILi1EEESC_EEENS1_32KernelTmaWarpSpecializedPingpongEEENS5_IJNSA_ILi64EEENSA_ILi128EEESG_EEENS_12float_e4m3_tENS5_IJlSC_lEEESJ_SK_NS4_8TiledMMAINS4_8MMA_AtomIJNS4_4SM904GMMA31MMA_64x128x32_F32E4M3E4M3_SS_TNILNSO_7ScaleInE1ELSQ_1EEEEEENS4_6LayoutINS5_IJSC_SC_SC_EEENS5_IJNSA_ILi0EEESV_SV_EEEEENS5_IJNS4_10UnderscoreESY_SY_EEEEENS4_13SM90_TMA_LOADENS4_14ComposedLayoutINS4_7SwizzleILi2ELi4ELi3EEENS4_18smem_ptr_flag_bitsILi8EEENST_INS5_IJNSA_ILi8EEESG_EEENS5_IJSG_SC_EEEEEEEvNS4_8identityENS4_23SM90_TMA_LOAD_MULTICASTES1B_vS1C_EENS_8epilogue10collective6detail29Sm90TmaWarpSpecializedAdapterINS1G_15DefaultEpilogueISJ_SK_SK_NS1F_6thread17LinearCombinationISJ_Li1EffLNS1K_9ScaleType4KindE0ELNS_15FloatRoundStyleE2ESJ_EENS1_15EpilogueDefaultEEEEEvvEEEEvNT_6ParamsE:
	.zero		1664


//--------------------- SYMBOLS --------------------------

	.type		.nv.reservedSmem.offset0,@object
	.size		.nv.reservedSmem.offset0,0x4
